def attn_fwd(
    Q,
    K,
    V,
    Out,
    Lse,
    sm_scale,
    stride_qz,
    stride_qh,
    stride_qm,
    stride_qk,
    stride_kz,
    stride_kh,
    stride_kn,
    stride_kk,
    stride_vz,
    stride_vh,
    stride_vn,
    stride_vk,
    stride_oz,
    stride_oh,
    stride_om,
    stride_ok,
    seqlen_q,
    seqlen_k,
    BLOCK_M: tl.constexpr,
    BLOCK_N: tl.constexpr,
    HEAD_DIM: tl.constexpr,
    CAUSAL: tl.constexpr,
):
    start_m = tl.program_id(0)
    off_hz = tl.program_id(1)
    q_off = off_hz * stride_qh
    k_off = off_hz * stride_kh
    v_off = off_hz * stride_vh
    offs_m = start_m * BLOCK_M + tl.arange(0, BLOCK_M)
    offs_d = tl.arange(0, HEAD_DIM)
    offs_n = tl.arange(0, BLOCK_N)
    q_ptrs = Q + q_off + offs_m[:, None] * stride_qm + offs_d[None, :] * stride_qk
    k_ptrs = K + k_off + offs_d[:, None] * stride_kk + offs_n[None, :] * stride_kn
    v_ptrs = V + v_off + offs_n[:, None] * stride_vn + offs_d[None, :] * stride_vk
    m_i = tl.full([BLOCK_M], float("-inf"), dtype=tl.float32)
    l_i = tl.zeros([BLOCK_M], dtype=tl.float32) + 1.0
    acc = tl.zeros([BLOCK_M, HEAD_DIM], dtype=tl.float32)
    q = tl.load(q_ptrs)
    acc, l_i, m_i = _attn_fwd_inner(
        acc,
        l_i,
        m_i,
        q,
        k_ptrs,
        v_ptrs,
        sm_scale,
        stride_kn,
        stride_vn,
        start_m,
        seqlen_k,
        BLOCK_M,
        BLOCK_N,
        HEAD_DIM,
        CAUSAL,
    )
    acc = acc / l_i[:, None]
    lse = m_i + tl.math.log2(l_i) / 1.4426950408889634
    o_ptrs = (
        Out
        + off_hz * stride_oh
        + offs_m[:, None] * stride_om
        + offs_d[None, :] * stride_ok
    )
    tl.store(o_ptrs, acc.to(Out.dtype.element_ty))
    tl.store(Lse + off_hz * seqlen_q + offs_m, lse)

# config = {"BLOCK_M": 256, "BLOCK_N": 128, "HEAD_DIM": 32, "arch": "sm_100", "causal": true, "dtype": "fp8e4m3", "num_stages": 2, "num_warps": 8}
# arch = sm_100


// ===== COMPILED SASS (sm_100a) =====

	.target	sm_100a

	.elftype	@"ET_EXEC"


//--------------------- .note.nv.tkinfo           --------------------------
	.section	.note.nv.tkinfo,"",@"SHT_NOTE"
	.sectionflags	@"SHF_NOTE_NV_TKINFO"
	.tkinfo
        /*0018*/ 	.word	0x00000081
        /*0030*/ 	.string	""
        /*0030*/ 	.string	"ptxas-blackwell"
        /*0030*/ 	.string	"Cuda compilation tools, release 12.9, V12.9.86"
        /*0030*/ 	.string	"Build cuda_12.9.r12.9/compiler.36037853_0"
        /*0030*/ 	.string	"-v  -suppress-debug-info  -lineinfo  -arch sm_100a "



//--------------------- .note.nv.cuver            --------------------------
	.section	.note.nv.cuver,"",@"SHT_NOTE"
	.sectionflags	@"SHF_NOTE_NV_CUVER"
        /*0018*/ 	.short	0x0001
        /*001a*/ 	.short	0x0064
        /*001c*/ 	.short	0x0001
        /*001e*/ 	.short	0x0000
        /*0020*/ 	.short	0x0001
        /*0022*/ 	.short	0x0000


//--------------------- .nv.info                  --------------------------
	.section	.nv.info,"",@"SHT_CUDA_INFO"
	.align	4


	//----- nvinfo : EIATTR_REGCOUNT
	.align		4
        /*0000*/ 	.byte	0x04, 0x2f
        /*0002*/ 	.short	(.L_5 - .L_4)
	.align		4
.L_4:
        /*0004*/ 	.word	index@(attn_fwd)
        /*0008*/ 	.word	0x000000ff


	//----- nvinfo : EIATTR_FRAME_SIZE
	.align		4
.L_5:
        /*000c*/ 	.byte	0x04, 0x11
        /*000e*/ 	.short	(.L_7 - .L_6)
	.align		4
.L_6:
        /*0010*/ 	.word	index@($__internal_2_$__cuda_sm10x_tcgen05_guardrail_trap_unallocated_columns_being_dealloced)
        /*0014*/ 	.word	0x000001d0


	//----- nvinfo : EIATTR_FRAME_SIZE
	.align		4
.L_7:
        /*0018*/ 	.byte	0x04, 0x11
        /*001a*/ 	.short	(.L_9 - .L_8)
	.align		4
.L_8:
        /*001c*/ 	.word	index@($__internal_1_$__cuda_sm10x_tcgen05_guardrail_trap_phase_invalid_during_alloc)
        /*0020*/ 	.word	0x000001d0


	//----- nvinfo : EIATTR_FRAME_SIZE
	.align		4
.L_9:
        /*0024*/ 	.byte	0x04, 0x11
        /*0026*/ 	.short	(.L_11 - .L_10)
	.align		4
.L_10:
        /*0028*/ 	.word	index@($__internal_0_$__cuda_sm10x_tcgen05_guardrail_trap_col_being_dealloced_not_returned_by_alloc)
        /*002c*/ 	.word	0x000001d0


	//----- nvinfo : EIATTR_FRAME_SIZE
	.align		4
.L_11:
        /*0030*/ 	.byte	0x04, 0x11
        /*0032*/ 	.short	(.L_13 - .L_12)
	.align		4
.L_12:
        /*0034*/ 	.word	index@(attn_fwd)
        /*0038*/ 	.word	0x000001d0


	//----- nvinfo : EIATTR_MIN_STACK_SIZE
	.align		4
.L_13:
        /*003c*/ 	.byte	0x04, 0x12
        /*003e*/ 	.short	(.L_15 - .L_14)
	.align		4
.L_14:
        /*0040*/ 	.word	index@(attn_fwd)
        /*0044*/ 	.word	0x000001d0
.L_15:


//--------------------- .nv.info.attn_fwd         --------------------------
	.section	.nv.info.attn_fwd,"",@"SHT_CUDA_INFO"
	.sectionflags	@""
	.align	4


	//----- nvinfo : EIATTR_CUDA_API_VERSION
	.align		4
        /*0000*/ 	.byte	0x04, 0x37
        /*0002*/ 	.short	(.L_17 - .L_16)
.L_16:
        /*0004*/ 	.word	0x00000081


	//----- nvinfo : EIATTR_KPARAM_INFO
	.align		4
.L_17:
        /*0008*/ 	.byte	0x04, 0x17
        /*000a*/ 	.short	(.L_19 - .L_18)
.L_18:
        /*000c*/ 	.word	0x00000000
        /*0010*/ 	.short	0x0019
        /*0012*/ 	.short	0x0080
        /*0014*/ 	.byte	0x00, 0xf4, 0x21, 0x00


	//----- nvinfo : EIATTR_KPARAM_INFO
	.align		4
.L_19:
        /*0018*/ 	.byte	0x04, 0x17
        /*001a*/ 	.short	(.L_21 - .L_20)
.L_20:
        /*001c*/ 	.word	0x00000000
        /*0020*/ 	.short	0x0018
        /*0022*/ 	.short	0x0078
        /*0024*/ 	.byte	0x00, 0xf4, 0x21, 0x00


	//----- nvinfo : EIATTR_KPARAM_INFO
	.align		4
.L_21:
        /*0028*/ 	.byte	0x04, 0x17
        /*002a*/ 	.short	(.L_23 - .L_22)
.L_22:
        /*002c*/ 	.word	0x00000000
        /*0030*/ 	.short	0x0017
        /*0032*/ 	.short	0x0070
        /*0034*/ 	.byte	0x00, 0xf0, 0x11, 0x00


	//----- nvinfo : EIATTR_KPARAM_INFO
	.align		4
.L_23:
        /*0038*/ 	.byte	0x04, 0x17
        /*003a*/ 	.short	(.L_25 - .L_24)
.L_24:
        /*003c*/ 	.word	0x00000000
        /*0040*/ 	.short	0x0016
        /*0042*/ 	.short	0x006c
        /*0044*/ 	.byte	0x00, 0xf0, 0x11, 0x00


	//----- nvinfo : EIATTR_KPARAM_INFO
	.align		4
.L_25:
        /*0048*/ 	.byte	0x04, 0x17
        /*004a*/ 	.short	(.L_27 - .L_26)
.L_26:
        /*004c*/ 	.word	0x00000000
        /*0050*/ 	.short	0x0015
        /*0052*/ 	.short	0x0068
        /*0054*/ 	.byte	0x00, 0xf0, 0x11, 0x00


	//----- nvinfo : EIATTR_KPARAM_INFO
	.align		4
.L_27:
        /*0058*/ 	.byte	0x04, 0x17
        /*005a*/ 	.short	(.L_29 - .L_28)
.L_28:
        /*005c*/ 	.word	0x00000000
        /*0060*/ 	.short	0x0014
        /*0062*/ 	.short	0x0064
        /*0064*/ 	.byte	0x00, 0xf0, 0x11, 0x00


	//----- nvinfo : EIATTR_KPARAM_INFO
	.align		4
.L_29:
        /*0068*/ 	.byte	0x04, 0x17
        /*006a*/ 	.short	(.L_31 - .L_30)
.L_30:
        /*006c*/ 	.word	0x00000000
        /*0070*/ 	.short	0x0013
        /*0072*/ 	.short	0x0060
        /*0074*/ 	.byte	0x00, 0xf0, 0x11, 0x00


	//----- nvinfo : EIATTR_KPARAM_INFO
	.align		4
.L_31:
        /*0078*/ 	.byte	0x04, 0x17
        /*007a*/ 	.short	(.L_33 - .L_32)
.L_32:
        /*007c*/ 	.word	0x00000000
        /*0080*/ 	.short	0x0012
        /*0082*/ 	.short	0x005c
        /*0084*/ 	.byte	0x00, 0xf0, 0x11, 0x00


	//----- nvinfo : EIATTR_KPARAM_INFO
	.align		4
.L_33:
        /*0088*/ 	.byte	0x04, 0x17
        /*008a*/ 	.short	(.L_35 - .L_34)
.L_34:
        /*008c*/ 	.word	0x00000000
        /*0090*/ 	.short	0x0011
        /*0092*/ 	.short	0x0058
        /*0094*/ 	.byte	0x00, 0xf0, 0x11, 0x00


	//----- nvinfo : EIATTR_KPARAM_INFO
	.align		4
.L_35:
        /*0098*/ 	.byte	0x04, 0x17
        /*009a*/ 	.short	(.L_37 - .L_36)
.L_36:
        /*009c*/ 	.word	0x00000000
        /*00a0*/ 	.short	0x0010
        /*00a2*/ 	.short	0x0054
        /*00a4*/ 	.byte	0x00, 0xf0, 0x11, 0x00


	//----- nvinfo : EIATTR_KPARAM_INFO
	.align		4
.L_37:
        /*00a8*/ 	.byte	0x04, 0x17
        /*00aa*/ 	.short	(.L_39 - .L_38)
.L_38:
        /*00ac*/ 	.word	0x00000000
        /*00b0*/ 	.short	0x000f
        /*00b2*/ 	.short	0x0050
        /*00b4*/ 	.byte	0x00, 0xf0, 0x11, 0x00


	//----- nvinfo : EIATTR_KPARAM_INFO
	.align		4
.L_39:
        /*00b8*/ 	.byte	0x04, 0x17
        /*00ba*/ 	.short	(.L_41 - .L_40)
.L_40:
        /*00bc*/ 	.word	0x00000000
        /*00c0*/ 	.short	0x000e
        /*00c2*/ 	.short	0x004c
        /*00c4*/ 	.byte	0x00, 0xf0, 0x11, 0x00


	//----- nvinfo : EIATTR_KPARAM_INFO
	.align		4
.L_41:
        /*00c8*/ 	.byte	0x04, 0x17
        /*00ca*/ 	.short	(.L_43 - .L_42)
.L_42:
        /*00cc*/ 	.word	0x00000000
        /*00d0*/ 	.short	0x000d
        /*00d2*/ 	.short	0x0048
        /*00d4*/ 	.byte	0x00, 0xf0, 0x11, 0x00


	//----- nvinfo : EIATTR_KPARAM_INFO
	.align		4
.L_43:
        /*00d8*/ 	.byte	0x04, 0x17
        /*00da*/ 	.short	(.L_45 - .L_44)
.L_44:
        /*00dc*/ 	.word	0x00000000
        /*00e0*/ 	.short	0x000c
        /*00e2*/ 	.short	0x0044
        /*00e4*/ 	.byte	0x00, 0xf0, 0x11, 0x00


	//----- nvinfo : EIATTR_KPARAM_INFO
	.align		4
.L_45:
        /*00e8*/ 	.byte	0x04, 0x17
        /*00ea*/ 	.short	(.L_47 - .L_46)
.L_46:
        /*00ec*/ 	.word	0x00000000
        /*00f0*/ 	.short	0x000b
        /*00f2*/ 	.short	0x0040
        /*00f4*/ 	.byte	0x00, 0xf0, 0x11, 0x00


	//----- nvinfo : EIATTR_KPARAM_INFO
	.align		4
.L_47:
        /*00f8*/ 	.byte	0x04, 0x17
        /*00fa*/ 	.short	(.L_49 - .L_48)
.L_48:
        /*00fc*/ 	.word	0x00000000
        /*0100*/ 	.short	0x000a
        /*0102*/ 	.short	0x003c
        /*0104*/ 	.byte	0x00, 0xf0, 0x11, 0x00


	//----- nvinfo : EIATTR_KPARAM_INFO
	.align		4
.L_49:
        /*0108*/ 	.byte	0x04, 0x17
        /*010a*/ 	.short	(.L_51 - .L_50)
.L_50:
        /*010c*/ 	.word	0x00000000
        /*0110*/ 	.short	0x0009
        /*0112*/ 	.short	0x0038
        /*0114*/ 	.byte	0x00, 0xf0, 0x11, 0x00


	//----- nvinfo : EIATTR_KPARAM_INFO
	.align		4
.L_51:
        /*0118*/ 	.byte	0x04, 0x17
        /*011a*/ 	.short	(.L_53 - .L_52)
.L_52:
        /*011c*/ 	.word	0x00000000
        /*0120*/ 	.short	0x0008
        /*0122*/ 	.short	0x0034
        /*0124*/ 	.byte	0x00, 0xf0, 0x11, 0x00


	//----- nvinfo : EIATTR_KPARAM_INFO
	.align		4
.L_53:
        /*0128*/ 	.byte	0x04, 0x17
        /*012a*/ 	.short	(.L_55 - .L_54)
.L_54:
        /*012c*/ 	.word	0x00000000
        /*0130*/ 	.short	0x0007
        /*0132*/ 	.short	0x0030
        /*0134*/ 	.byte	0x00, 0xf0, 0x11, 0x00


	//----- nvinfo : EIATTR_KPARAM_INFO
	.align		4
.L_55:
        /*0138*/ 	.byte	0x04, 0x17
        /*013a*/ 	.short	(.L_57 - .L_56)
.L_56:
        /*013c*/ 	.word	0x00000000
        /*0140*/ 	.short	0x0006
        /*0142*/ 	.short	0x002c
        /*0144*/ 	.byte	0x00, 0xf0, 0x11, 0x00


	//----- nvinfo : EIATTR_KPARAM_INFO
	.align		4
.L_57:
        /*0148*/ 	.byte	0x04, 0x17
        /*014a*/ 	.short	(.L_59 - .L_58)
.L_58:
        /*014c*/ 	.word	0x00000000
        /*0150*/ 	.short	0x0005
        /*0152*/ 	.short	0x0028
        /*0154*/ 	.byte	0x00, 0xf0, 0x11, 0x00


	//----- nvinfo : EIATTR_KPARAM_INFO
	.align		4
.L_59:
        /*0158*/ 	.byte	0x04, 0x17
        /*015a*/ 	.short	(.L_61 - .L_60)
.L_60:
        /*015c*/ 	.word	0x00000000
        /*0160*/ 	.short	0x0004
        /*0162*/ 	.short	0x0020
        /*0164*/ 	.byte	0x00, 0xf4, 0x21, 0x00


	//----- nvinfo : EIATTR_KPARAM_INFO
	.align		4
.L_61:
        /*0168*/ 	.byte	0x04, 0x17
        /*016a*/ 	.short	(.L_63 - .L_62)
.L_62:
        /*016c*/ 	.word	0x00000000
        /*0170*/ 	.short	0x0003
        /*0172*/ 	.short	0x0018
        /*0174*/ 	.byte	0x00, 0xf4, 0x21, 0x00


	//----- nvinfo : EIATTR_KPARAM_INFO
	.align		4
.L_63:
        /*0178*/ 	.byte	0x04, 0x17
        /*017a*/ 	.short	(.L_65 - .L_64)
.L_64:
        /*017c*/ 	.word	0x00000000
        /*0180*/ 	.short	0x0002
        /*0182*/ 	.short	0x0010
        /*0184*/ 	.byte	0x00, 0xf4, 0x21, 0x00


	//----- nvinfo : EIATTR_KPARAM_INFO
	.align		4
.L_65:
        /*0188*/ 	.byte	0x04, 0x17
        /*018a*/ 	.short	(.L_67 - .L_66)
.L_66:
        /*018c*/ 	.word	0x00000000
        /*0190*/ 	.short	0x0001
        /*0192*/ 	.short	0x0008
        /*0194*/ 	.byte	0x00, 0xf4, 0x21, 0x00


	//----- nvinfo : EIATTR_KPARAM_INFO
	.align		4
.L_67:
        /*0198*/ 	.byte	0x04, 0x17
        /*019a*/ 	.short	(.L_69 - .L_68)
.L_68:
        /*019c*/ 	.word	0x00000000
        /*01a0*/ 	.short	0x0000
        /*01a2*/ 	.short	0x0000
        /*01a4*/ 	.byte	0x00, 0xf4, 0x21, 0x00


	//----- nvinfo : EIATTR_AT_ENTRY_FRAGMENTS
	.align		4
.L_69:
        /*01a8*/ 	.byte	0x04, 0x4f
        /*01aa*/ 	.short	(.L_71 - .L_70)


	//   ....[0]....
.L_70:
        /*01ac*/ 	.word	0x00000004


	//----- nvinfo : EIATTR_RESERVED_SMEM_USED
	.align		4
.L_71:
        /*01b0*/ 	.byte	0x01, 0x41
	.zero		2


	//----- nvinfo : EIATTR_SPARSE_MMA_MASK
	.align		4
        /*01b4*/ 	.byte	0x03, 0x50
        /*01b6*/ 	.short	0x0000


	//----- nvinfo : EIATTR_TCGEN05_1CTA_USED
	.align		4
        /*01b8*/ 	.byte	0x01, 0x51
	.zero		2


	//----- nvinfo : EIATTR_MAXREG_COUNT
	.align		4
        /*01bc*/ 	.byte	0x03, 0x1b
        /*01be*/ 	.short	0x00ff


	//----- nvinfo : EIATTR_NUM_BARRIERS
	.align		4
        /*01c0*/ 	.byte	0x02, 0x4c
        /*01c2*/ 	.byte	0x01
	.zero		1


	//----- nvinfo : EIATTR_ANNOTATIONS
	.align		4
        /*01c4*/ 	.byte	0x04, 0x55
        /*01c6*/ 	.short	(.L_73 - .L_72)


	//   ....[0]....
.L_72:
        /*01c8*/ 	.word	0x00000001
        /*01cc*/ 	.byte	0xa0, 0x13, 0x00, 0x00, 0x01, 0x00, 0x00, 0x00, 0xe0, 0x13, 0x00, 0x00, 0x01, 0x00, 0x00, 0x00
        /* <DEDUP_REMOVED lines=97> */
        /*07ec*/ 	.byte	0x10, 0xe3, 0x00, 0x00, 0x01, 0x00, 0x00, 0x00, 0x30, 0xe3, 0x00, 0x00


	//----- nvinfo : EIATTR_INT_WARP_WIDE_INSTR_OFFSETS
	.align		4
.L_73:
        /*07f8*/ 	.byte	0x04, 0x31
        /*07fa*/ 	.short	(.L_75 - .L_74)


	//   ....[0]....
.L_74:
        /*07fc*/ 	.word	0x00000f00


	//   ....[1]....
        /*0800*/ 	.word	0x00000f80


	//   ....[2]....
        /*0804*/ 	.word	0x00001820


	//   ....[3]....
        /*0808*/ 	.word	0x00001910


	//   ....[4]....
        /*080c*/ 	.word	0x00007340


	//   ....[5]....
        /*0810*/ 	.word	0x0000fa50


	//   ....[6]....
        /*0814*/ 	.word	0x0000faa0


	//----- nvinfo : EIATTR_COOP_GROUP_MASK_REGIDS
	.align		4
.L_75:
        /*0818*/ 	.byte	0x04, 0x29
        /*081a*/ 	.short	(.L_77 - .L_76)


	//   ....[0]....
.L_76:
        /*081c*/ 	.word	0xffffffff


	//   ....[1]....
        /*0820*/ 	.word	0xffffffff


	//   ....[2]....
        /*0824*/ 	.word	0xffffffff


	//   ....[3]....
        /*0828*/ 	.word	0xffffffff


	//----- nvinfo : EIATTR_COOP_GROUP_INSTR_OFFSETS
	.align		4
.L_77:
        /*082c*/ 	.byte	0x04, 0x28
        /*082e*/ 	.short	(.L_79 - .L_78)


	//   ....[0]....
.L_78:
        /*0830*/ 	.word	0x00000070


	//   ....[1]....
        /*0834*/ 	.word	0x00000330


	//   ....[2]....
        /*0838*/ 	.word	0x0000f8e0


	//   ....[3]....
        /*083c*/ 	.word	0x0000fb50


	//----- nvinfo : EIATTR_VRC_CTA_INIT_COUNT
	.align		4
.L_79:
        /*0840*/ 	.byte	0x02, 0x4a
        /*0842*/ 	.byte	0x80
	.zero		1


	//----- nvinfo : EIATTR_MBARRIER_INSTR_OFFSETS
	.align		4
        /*0844*/ 	.byte	0x04, 0x39
        /*0846*/ 	.short	(.L_81 - .L_80)


	//   ....[0]....
.L_80:
        /*0848*/ 	.word	0x00001480
        /*084c*/ 	.word	0x000000ff
        /*0850*/ 	.word	0x00000000
        /*0854*/ 	.short	0x0100
        /*0856*/ 	.byte	0x12
	.zero		1


	//   ....[1]....
        /*0858*/ 	.word	0x00001860
        /*085c*/ 	.word	0x000000ff
        /*0860*/ 	.word	0x0000d008
        /*0864*/ 	.short	0x0100
        /*0866*/ 	.byte	0x0e
	.zero		1


	//   ....[2]....
        /*0868*/ 	.word	0x00001a80
        /*086c*/ 	.word	0x000000ff
        /*0870*/ 	.word	0x0000b000
        /*0874*/ 	.short	0x0100
        /*0876*/ 	.byte	0x0e
	.zero		1


	//   ....[3]....
        /*0878*/ 	.word	0x00001c40
        /*087c*/ 	.word	0x000000ff
        /*0880*/ 	.word	0x0000b000
        /*0884*/ 	.short	0x010a
        /*0886*/ 	.byte	0x0e
	.zero		1


	//   ....[4]....
        /*0888*/ 	.word	0x00001d60
        /*088c*/ 	.word	0x000000ff
        /*0890*/ 	.word	0x0000b000
        /*0894*/ 	.short	0x0108
        /*0896*/ 	.byte	0x0e
	.zero		1


	//   ....[5]....
        /*0898*/ 	.word	0x00007b20
        /*089c*/ 	.word	0x000000ff
        /*08a0*/ 	.word	0x0000d010
        /*08a4*/ 	.short	0x0100
        /*08a6*/ 	.byte	0x0e
	.zero		1


	//   ....[6]....
        /*08a8*/ 	.word	0x00007e60
        /*08ac*/ 	.word	0x000000ff
        /*08b0*/ 	.word	0x0000d010
        /*08b4*/ 	.short	0x010a
        /*08b6*/ 	.byte	0x0e
	.zero		1


	//   ....[7]....
        /*08b8*/ 	.word	0x0000b780
        /*08bc*/ 	.word	0x000000ff
        /*08c0*/ 	.word	0x0000d010
        /*08c4*/ 	.short	0x0108
        /*08c6*/ 	.byte	0x0e
	.zero		1


	//   ....[8]....
        /*08c8*/ 	.word	0x0000b7a0
        /*08cc*/ 	.word	0x000000ff
        /*08d0*/ 	.word	0x00000000
        /*08d4*/ 	.short	0x010a
        /*08d6*/ 	.byte	0x12
	.zero		1


	//   ....[9]....
        /*08d8*/ 	.word	0x0000e3b0
        /*08dc*/ 	.word	0x000000ff
        /*08e0*/ 	.word	0x00000000
        /*08e4*/ 	.short	0x010a
        /*08e6*/ 	.byte	0x12
	.zero		1


	//   ....[10]....
        /*08e8*/ 	.word	0x0000e500
        /*08ec*/ 	.word	0x000000ff
        /*08f0*/ 	.word	0x0000d000
        /*08f4*/ 	.short	0x0108
        /*08f6*/ 	.byte	0x0e
	.zero		1


	//   ....[11]....
        /*08f8*/ 	.word	0x0000e640
        /*08fc*/ 	.word	0x000000ff
        /*0900*/ 	.word	0x0000d008
        /*0904*/ 	.short	0x0108
        /*0906*/ 	.byte	0x0e
	.zero		1


	//   ....[12]....
        /*0908*/ 	.word	0x0000fb70
        /*090c*/ 	.word	0x000000ff
        /*0910*/ 	.word	0x0000b000
        /*0914*/ 	.short	0x010a
        /*0916*/ 	.byte	0x0e
	.zero		1


	//   ....[13]....
        /*0918*/ 	.word	0x0000fba0
        /*091c*/ 	.word	0x000000ff
        /*0920*/ 	.word	0x0000d010
        /*0924*/ 	.short	0x010a
        /*0926*/ 	.byte	0x0e
	.zero		1


	//   ....[14]....
        /*0928*/ 	.word	0x0000fbd0
        /*092c*/ 	.word	0x000000ff
        /*0930*/ 	.word	0x00000000
        /*0934*/ 	.short	0x010a
        /*0936*/ 	.byte	0x12
	.zero		1


	//   ....[15]....
        /*0938*/ 	.word	0x0000fc00
        /*093c*/ 	.word	0x000000ff
        /*0940*/ 	.word	0x00000000
        /*0944*/ 	.short	0x010a
        /*0946*/ 	.byte	0x12
	.zero		1


	//----- nvinfo : EIATTR_NUM_MBARRIERS
	.align		4
.L_81:
        /*0948*/ 	.byte	0x03, 0x38
        /*094a*/ 	.short	0xffff


	//----- nvinfo : EIATTR_EXIT_INSTR_OFFSETS
	.align		4
        /*094c*/ 	.byte	0x04, 0x1c
        /*094e*/ 	.short	(.L_83 - .L_82)


	//   ....[0]....
.L_82:
        /*0950*/ 	.word	0x0000fb60


	//----- nvinfo : EIATTR_REQNTID
	.align		4
.L_83:
        /*0954*/ 	.byte	0x04, 0x10
        /*0956*/ 	.short	(.L_85 - .L_84)
.L_84:
        /*0958*/ 	.word	0x00000100
        /*095c*/ 	.word	0x00000001
        /*0960*/ 	.word	0x00000001


	//----- nvinfo : EIATTR_CRS_STACK_SIZE
	.align		4
.L_85:
        /*0964*/ 	.byte	0x04, 0x1e
        /*0966*/ 	.short	(.L_87 - .L_86)
.L_86:
        /*0968*/ 	.word	0x00000000


	//----- nvinfo : EIATTR_CBANK_PARAM_SIZE
	.align		4
.L_87:
        /*096c*/ 	.byte	0x03, 0x19
        /*096e*/ 	.short	0x0088


	//----- nvinfo : EIATTR_PARAM_CBANK
	.align		4
        /*0970*/ 	.byte	0x04, 0x0a
        /*0972*/ 	.short	(.L_89 - .L_88)
	.align		4
.L_88:
        /*0974*/ 	.word	index@(.nv.constant0.attn_fwd)
        /*0978*/ 	.short	0x0380
        /*097a*/ 	.short	0x0088


	//----- nvinfo : EIATTR_SW_WAR
	.align		4
.L_89:
        /*097c*/ 	.byte	0x04, 0x36
        /*097e*/ 	.short	(.L_91 - .L_90)
.L_90:
        /*0980*/ 	.word	0x00000008
.L_91:


//--------------------- .nv.compat                --------------------------
	.section	.nv.compat,"",@"SHT_CUDA_COMPAT_INFO"
	.align	4
        /*0000*/ 	.byte	0x02, 0x02, 0x02, 0x00, 0x02, 0x05, 0x05, 0x00, 0x02, 0x03, 0x00, 0x00, 0x02, 0x06, 0x01, 0x00


//--------------------- .nv.callgraph             --------------------------
	.section	.nv.callgraph,"",@"SHT_CUDA_CALLGRAPH"
	.align	4
	.sectionentsize	8
	.align		4
        /*0000*/ 	.word	0x00000000
	.align		4
        /*0004*/ 	.word	0xffffffff
	.align		4
        /*0008*/ 	.word	0x00000000
	.align		4
        /*000c*/ 	.word	0xfffffffe
	.align		4
        /*0010*/ 	.word	0x00000000
	.align		4
        /*0014*/ 	.word	0xfffffffd
	.align		4
        /*0018*/ 	.word	0x00000000
	.align		4
        /*001c*/ 	.word	0xfffffffc


//--------------------- .nv.constant4             --------------------------
	.section	.nv.constant4,"a",@progbits
	.align	8
	.align		8
.nv.constant4:
        /*0000*/ 	.dword	_$_str


//--------------------- .text.attn_fwd            --------------------------
	.section	.text.attn_fwd,"ax",@progbits
	.align	128
        .global         attn_fwd
        .type           attn_fwd,@function
        .size           attn_fwd,(.L_x_27 - attn_fwd)
        .other          attn_fwd,@"STO_CUDA_ENTRY STV_DEFAULT"
attn_fwd:
.text.attn_fwd:
[----:B------:R-:W0:Y:S01]  /*0000*/  LDC R1, c[0x0][0x37c] ;  /* 0x0000df00ff017b82 */ /* 0x000e220000000800 */
[----:B------:R-:W1:Y:S01]  /*0010*/  S2R R2, SR_TID.X ;  /* 0x0000000000027919 */ /* 0x000e620000002100 */
[----:B0-----:R-:W-:Y:S01]  /*0020*/  VIADD R1, R1, 0xfffffe30 ;  /* 0xfffffe3001017836 */ /* 0x001fe20000000000 */
[----:B-1----:R-:W-:-:S13]  /*0030*/  ISETP.GE.U32.AND P0, PT, R2, 0x20, PT ;  /* 0x000000200200780c */ /* 0x002fda0003f06070 */
[----:B------:R-:W-:Y:S02]  /*0040*/  VOTEU.ANY UP0, P0 ;  /* 0x0000000000ff7886 */ /* 0x000fe40000000100 */
[----:B------:R-:W-:Y:S05]  /*0050*/  BRA.U UP0, `(.L_x_0) ;  /* 0x0000000100b87547 */ /* 0x000fea000b800000 */
[----:B------:R-:W0:Y:S01]  /*0060*/  S2UR UR6, SR_CgaCtaId ;  /* 0x00000000000679c3 */ /* 0x000e220000008800 */
[----:B------:R-:W-:Y:S01]  /*0070*/  NOP ;  /* 0x0000000000007918 */ /* 0x000fe20000000000 */
[----:B------:R-:W-:Y:S02]  /*0080*/  UMOV UR4, 0x40 ;  /* 0x0000004000047882 */ /* 0x000fe40000000000 */
[----:B0-----:R-:W-:-:S09]  /*0090*/  ULEA UR4, UR6, UR4, 0x18 ;  /* 0x0000000406047291 */ /* 0x001fd2000f8ec0ff */
[----:B------:R-:W0:Y:S01]  /*00a0*/  LDS.U8 R0, [UR4] ;  /* 0x00000004ff007984 */ /* 0x000e220008000000 */
[----:B------:R-:W-:Y:S02]  /*00b0*/  UMOV UR4, 0x400 ;  /* 0x0000040000047882 */ /* 0x000fe40000000000 */
[----:B------:R-:W-:Y:S01]  /*00c0*/  ULEA UR4, UR6, UR4, 0x18 ;  /* 0x0000000406047291 */ /* 0x000fe2000f8ec0ff */
[----:B0-----:R-:W-:-:S13]  /*00d0*/  ISETP.NE.AND P0, PT, R0, RZ, PT ;  /* 0x000000ff0000720c */ /* 0x001fda0003f05270 */
[----:B------:R-:W-:Y:S05]  /*00e0*/  @P0 BRA `(.L_x_1) ;  /* 0x00000000007c0947 */ /* 0x000fea0003800000 */
[----:B------:R-:W-:-:S13]  /*00f0*/  ELECT P0, URZ, PT ;  /* 0x0000000000ff782f */ /* 0x000fda0003800000 */
[----:B------:R-:W-:Y:S05]  /*0100*/  @!P0 BRA `(.L_x_2) ;  /* 0x0000000000848947 */ /* 0x000fea0003800000 */
[----:B------:R-:W-:Y:S01]  /*0110*/  UMOV UR5, 0x10 ;  /* 0x0000001000057882 */ /* 0x000fe20000000000 */
[----:B------:R-:W-:Y:S02]  /*0120*/  IMAD.MOV.U32 R5, RZ, RZ, 0x1 ;  /* 0x00000001ff057424 */ /* 0x000fe400078e00ff */
[----:B------:R-:W-:Y:S02]  /*0130*/  IMAD.MOV.U32 R3, RZ, RZ, 0xffff ;  /* 0x0000ffffff037424 */ /* 0x000fe400078e00ff */
[----:B------:R-:W-:Y:S04]  /*0140*/  DEPBAR.LE SB0, 0x36 ;  /* 0x00008d800000791a */ /* 0x000fe80000000000 */
[----:B------:R-:W0:Y:S02]  /*0150*/  UTCATOMSWS.FIND_AND_SET.ALIGN UP1, UR5, UR5 ;  /* 0x00000005000575e3 */ /* 0x000e240008020800 */
[----:B0-----:R-:W-:-:S04]  /*0160*/  PLOP3.LUT P0, PT, PT, PT, UP1, 0x80, 0x8 ;  /* 0x000000000008781c */ /* 0x001fc80003f0f018 */
[----:B------:R-:W-:-:S04]  /*0170*/  SEL R0, RZ, 0xffffffff, !P0 ;  /* 0xffffffffff007807 */ /* 0x000fc80004000000 */
[----:B------:R-:W-:Y:S01]  /*0180*/  ISETP.NE.AND P0, PT, R0, RZ, PT ;  /* 0x000000ff0000720c */ /* 0x000fe20003f05270 */
[----:B------:R-:W-:-:S12]  /*0190*/  IMAD.U32 R0, RZ, RZ, UR5 ;  /* 0x00000005ff007e24 */ /* 0x000fd8000f8e00ff */
[----:B------:R-:W-:Y:S05]  /*01a0*/  @P0 BRA `(.L_x_3) ;  /* 0x0000000000240947 */ /* 0x000fea0003800000 */
.L_x_4:
[----:B------:R-:W-:Y:S05]  /*01b0*/  NANOSLEEP 0x64 ;  /* 0x000000640000795d */ /* 0x000fea0003800000 */
[----:B------:R-:W-:-:S05]  /*01c0*/  UMOV UR5, 0x10 ;  /* 0x0000001000057882 */ /* 0x000fca0000000000 */
[----:B------:R-:W-:Y:S04]  /*01d0*/  DEPBAR.LE SB0, 0x36 ;  /* 0x00008d800000791a */ /* 0x000fe80000000000 */
[----:B------:R-:W0:Y:S02]  /*01e0*/  UTCATOMSWS.FIND_AND_SET.ALIGN UP1, UR5, UR5 ;  /* 0x00000005000575e3 */ /* 0x000e240008020800 */
[----:B0-----:R-:W-:-:S04]  /*01f0*/  PLOP3.LUT P0, PT, PT, PT, UP1, 0x80, 0x8 ;  /* 0x000000000008781c */ /* 0x001fc80003f0f018 */
[----:B------:R-:W-:-:S04]  /*0200*/  SEL R0, RZ, 0xffffffff, !P0 ;  /* 0xffffffffff007807 */ /* 0x000fc80004000000 */
[----:B------:R-:W-:Y:S01]  /*0210*/  ISETP.NE.AND P0, PT, R0, RZ, PT ;  /* 0x000000ff0000720c */ /* 0x000fe20003f05270 */
[----:B------:R-:W-:-:S12]  /*0220*/  IMAD.U32 R0, RZ, RZ, UR5 ;  /* 0x00000005ff007e24 */ /* 0x000fd8000f8e00ff */
[----:B------:R-:W-:Y:S05]  /*0230*/  @!P0 BRA `(.L_x_4) ;  /* 0xfffffffc00dc8947 */ /* 0x000fea000383ffff */
.L_x_3:
[C---:B------:R-:W-:Y:S01]  /*0240*/  VIADD R4, R0.reuse, 0x10 ;  /* 0x0000001000047836 */ /* 0x040fe20000000000 */
[----:B------:R-:W-:Y:S01]  /*0250*/  UMOV UR5, 0x50 ;  /* 0x0000005000057882 */ /* 0x000fe20000000000 */
[----:B------:R-:W-:Y:S01]  /*0260*/  SHF.L.U32 R3, R3, R0, RZ ;  /* 0x0000000003037219 */ /* 0x000fe200000006ff */
[----:B------:R-:W-:Y:S01]  /*0270*/  ULEA UR5, UR6, UR5, 0x18 ;  /* 0x0000000506057291 */ /* 0x000fe2000f8ec0ff */
[----:B------:R-:W-:Y:S01]  /*0280*/  IMAD.SHL.U32 R0, R0, 0x20, RZ ;  /* 0x0000002000007824 */ /* 0x000fe200078e00ff */
[----:B------:R-:W-:-:S04]  /*0290*/  SHF.L.U32 R4, R5, R4, RZ ;  /* 0x0000000405047219 */ /* 0x000fc800000006ff */
[----:B------:R-:W-:-:S05]  /*02a0*/  LOP3.LUT R3, R4, R3, RZ, 0xfc, !PT ;  /* 0x0000000304037212 */ /* 0x000fca00078efcff */
[----:B------:R0:W-:Y:S04]  /*02b0*/  ATOMS.OR RZ, [UR5], R3 ;  /* 0x00000003ffff798c */ /* 0x0001e8000b000005 */
[----:B------:R0:W-:Y:S01]  /*02c0*/  STS [UR4], R0 ;  /* 0x00000000ff007988 */ /* 0x0001e20008000804 */
[----:B------:R-:W-:Y:S05]  /*02d0*/  BRA `(.L_x_2) ;  /* 0x0000000000107947 */ /* 0x000fea0003800000 */
.L_x_1:
[----:B------:R-:W-:Y:S01]  /*02e0*/  IMAD.MOV.U32 R0, RZ, RZ, -0x1 ;  /* 0xffffffffff007424 */ /* 0x000fe200078e00ff */
[----:B------:R-:W-:-:S04]  /*02f0*/  MOV R4, 0x320 ;  /* 0x0000032000047802 */ /* 0x000fc80000000f00 */
[----:B------:R0:W-:Y:S03]  /*0300*/  STS [UR4], R0 ;  /* 0x00000000ff007988 */ /* 0x0001e60008000804 */
[----:B0-----:R-:W-:Y:S05]  /*0310*/  CALL.REL.NOINC `($__internal_1_$__cuda_sm10x_tcgen05_guardrail_trap_phase_invalid_during_alloc) ;  /* 0x000000f800507944 */ /* 0x001fea0003c00000 */
.L_x_2:
[----:B------:R-:W-:Y:S05]  /*0320*/  WARPSYNC.ALL ;  /* 0x0000000000007948 */ /* 0x000fea0003800000 */
[----:B------:R-:W-:Y:S01]  /*0330*/  NOP ;  /* 0x0000000000007918 */ /* 0x000fe20000000000 */
.L_x_0:
[----:B0-----:R-:W0:Y:S01]  /*0340*/  S2R R3, SR_CTAID.X ;  /* 0x0000000000037919 */ /* 0x001e220000002500 */
[----:B------:R-:W1:Y:S01]  /*0350*/  S2UR UR9, SR_CTAID.Y ;  /* 0x00000000000979c3 */ /* 0x000e620000002600 */
[----:B------:R-:W1:Y:S01]  /*0360*/  LDCU.64 UR4, c[0x0][0x3b0] ;  /* 0x00007600ff0477ac */ /* 0x000e620008000a00 */
[----:B------:R-:W-:Y:S01]  /*0370*/  UMOV UR14, 0x400 ;  /* 0x00000400000e7882 */ /* 0x000fe20000000000 */
[----:B------:R-:W2:Y:S05]  /*0380*/  LDCU.64 UR28, c[0x0][0x358] ;  /* 0x00006b00ff1c77ac */ /* 0x000eaa0008000a00 */
[----:B------:R-:W3:Y:S08]  /*0390*/  S2UR UR6, SR_CgaCtaId ;  /* 0x00000000000679c3 */ /* 0x000ef00000008800 */
[----:B------:R-:W4:Y:S08]  /*03a0*/  LDC.64 R6, c[0x0][0x380] ;  /* 0x0000e000ff067b82 */ /* 0x000f300000000a00 */
[----:B------:R-:W2:Y:S01]  /*03b0*/  LDC R69, c[0x0][0x3b8] ;  /* 0x0000ee00ff457b82 */ /* 0x000ea20000000800 */
[----:B-1----:R-:W-:Y:S01]  /*03c0*/  UIMAD UR4, UR9, UR4, URZ ;  /* 0x00000004090472a4 */ /* 0x002fe2000f8e02ff */
[----:B0-----:R-:W-:Y:S01]  /*03d0*/  PRMT R3, R2, 0x6540, R3 ;  /* 0x0000654002037816 */ /* 0x001fe20000000003 */
[----:B---3--:R-:W-:-:S05]  /*03e0*/  ULEA UR14, UR6, UR14, 0x18 ;  /* 0x0000000e060e7291 */ /* 0x008fca000f8ec0ff */
[----:B------:R-:W-:Y:S01]  /*03f0*/  BAR.SYNC.DEFER_BLOCKING 0x0 ;  /* 0x0000000000007b1d */ /* 0x000fe20000010000 */
[----:B------:R-:W-:Y:S01]  /*0400*/  IMAD R5, R3, UR5, RZ ;  /* 0x0000000503057c24 */ /* 0x000fe2000f8e02ff */
[----:B------:R-:W-:-:S04]  /*0410*/  USHF.R.S32.HI UR5, URZ, 0x1f, UR4 ;  /* 0x0000001fff057899 */ /* 0x000fc80008011404 */
[----:B----4-:R-:W-:Y:S02]  /*0420*/  IADD3 R4, P0, P1, R5, UR4, R6 ;  /* 0x0000000405047c10 */ /* 0x010fe4000f91e006 */
[----:B------:R-:W-:-:S04]  /*0430*/  SHF.R.S32.HI R0, RZ, 0x1f, R5 ;  /* 0x0000001fff007819 */ /* 0x000fc80000011405 */
[----:B------:R-:W-:Y:S01]  /*0440*/  IADD3.X R5, PT, PT, R0, UR5, R7, P0, P1 ;  /* 0x0000000500057c10 */ /* 0x000fe200087e2407 */
[C---:B--2---:R-:W-:Y:S02]  /*0450*/  IMAD.SHL.U32 R7, R69.reuse, 0x8, RZ ;  /* 0x0000000845077824 */ /* 0x044fe400078e00ff */
[C---:B------:R-:W-:Y:S02]  /*0460*/  IMAD.SHL.U32 R37, R69.reuse, 0x10, RZ ;  /* 0x0000001045257824 */ /* 0x040fe400078e00ff */
[C---:B------:R-:W-:Y:S01]  /*0470*/  IMAD R53, R69.reuse, 0x18, RZ ;  /* 0x0000001845357824 */ /* 0x040fe200078e02ff */
[----:B------:R-:W0:Y:S01]  /*0480*/  LDS R66, [UR14] ;  /* 0x0000000eff427984 */ /* 0x000e220008000800 */
[----:B------:R-:W-:Y:S01]  /*0490*/  BAR.SYNC.DEFER_BLOCKING 0x0 ;  /* 0x0000000000007b1d */ /* 0x000fe20000010000 */
[----:B------:R-:W-:Y:S01]  /*04a0*/  IMAD.SHL.U32 R9, R69, 0x2, RZ ;  /* 0x0000000245097824 */ /* 0x000fe200078e00ff */
[-C--:B------:R-:W-:Y:S01]  /*04b0*/  IADD3 R20, P2, PT, R7, R4.reuse, RZ ;  /* 0x0000000407147210 */ /* 0x080fe20007f5e0ff */
[----:B------:R-:W-:Y:S01]  /*04c0*/  IMAD R11, R69, 0x3, RZ ;  /* 0x00000003450b7824 */ /* 0x000fe200078e02ff */
[-C--:B------:R-:W-:Y:S01]  /*04d0*/  IADD3 R36, P3, PT, R37, R4.reuse, RZ ;  /* 0x0000000425247210 */ /* 0x080fe20007f7e0ff */
[----:B------:R-:W-:Y:S01]  /*04e0*/  IMAD.SHL.U32 R13, R69, 0x4, RZ ;  /* 0x00000004450d7824 */ /* 0x000fe200078e00ff */
[----:B------:R-:W-:Y:S01]  /*04f0*/  IADD3 R52, P4, PT, R53, R4, RZ ;  /* 0x0000000435347210 */ /* 0x000fe20007f9e0ff */
[----:B------:R-:W-:-:S02]  /*0500*/  IMAD R15, R69, 0x5, RZ ;  /* 0x00000005450f7824 */ /* 0x000fc400078e02ff */
[C---:B------:R-:W-:Y:S02]  /*0510*/  IMAD R17, R69.reuse, 0x6, RZ ;  /* 0x0000000645117824 */ /* 0x040fe400078e02ff */
[----:B------:R-:W-:Y:S01]  /*0520*/  IMAD R19, R69, 0x7, RZ ;  /* 0x0000000745137824 */ /* 0x000fe200078e02ff */
[-C--:B------:R-:W-:Y:S01]  /*0530*/  LEA.HI.X.SX32 R21, R7, R5.reuse, 0x1, P2 ;  /* 0x0000000507157211 */ /* 0x080fe200010f0eff */
[----:B------:R-:W-:Y:S01]  /*0540*/  IMAD R23, R69, 0x9, RZ ;  /* 0x0000000945177824 */ /* 0x000fe200078e02ff */
[----:B------:R-:W-:Y:S01]  /*0550*/  LEA.HI.X.SX32 R37, R37, R5, 0x1, P3 ;  /* 0x0000000525257211 */ /* 0x000fe200018f0eff */
[C---:B------:R-:W-:Y:S01]  /*0560*/  IMAD R25, R69.reuse, 0xa, RZ ;  /* 0x0000000a45197824 */ /* 0x040fe200078e02ff */
[----:B------:R-:W-:Y:S01]  /*0570*/  IADD3 R6, P5, PT, R4, R69, RZ ;  /* 0x0000004504067210 */ /* 0x000fe20007fbe0ff */
[----:B------:R-:W-:Y:S01]  /*0580*/  IMAD R27, R69, 0xb, RZ ;  /* 0x0000000b451b7824 */ /* 0x000fe200078e02ff */
[-C--:B------:R-:W-:Y:S01]  /*0590*/  IADD3 R8, P6, PT, R9, R4.reuse, RZ ;  /* 0x0000000409087210 */ /* 0x080fe20007fde0ff */
        /* <DEDUP_REMOVED lines=9> */
[-C--:B------:R-:W-:Y:S01]  /*0630*/  LEA.HI.X.SX32 R53, R53, R5.reuse, 0x1, P4 ;  /* 0x0000000535357211 */ /* 0x080fe200020f0eff */
[----:B------:R-:W-:Y:S01]  /*0640*/  IMAD R41, R69, 0x12, RZ ;  /* 0x0000001245297824 */ /* 0x000fe200078e02ff */
[-C--:B------:R-:W-:Y:S01]  /*0650*/  IADD3 R18, P4, PT, R19, R4.reuse, RZ ;  /* 0x0000000413127210 */ /* 0x080fe20007f9e0ff */
[C---:B------:R-:W-:Y:S01]  /*0660*/  IMAD R43, R69.reuse, 0x13, RZ ;  /* 0x00000013452b7824 */ /* 0x040fe200078e02ff */
[CC--:B------:R-:W-:Y:S01]  /*0670*/  LEA.HI.X.SX32 R7, R69.reuse, R5.reuse, 0x1, P5 ;  /* 0x0000000545077211 */ /* 0x0c0fe200028f0eff */
[----:B------:R-:W-:Y:S01]  /*0680*/  IMAD R45, R69, 0x14, RZ ;  /* 0x00000014452d7824 */ /* 0x000fe200078e02ff */
[-C--:B------:R-:W-:Y:S01]  /*0690*/  LEA.HI.X.SX32 R9, R9, R5.reuse, 0x1, P6 ;  /* 0x0000000509097211 */ /* 0x080fe200030f0eff */
        /* <DEDUP_REMOVED lines=19> */
[----:B------:R-:W-:Y:S01]  /*07d0*/  IADD3 R32, P3, PT, R33, R4, RZ ;  /* 0x0000000421207210 */ /* 0x000fe20007f7e0ff */
[----:B------:R1:W5:Y:S01]  /*07e0*/  LDG.E.U8 R0, desc[UR28][R4.64] ;  /* 0x0000001c04007981 */ /* 0x000362000c1e1100 */
[----:B------:R-:W-:-:S02]  /*07f0*/  LEA.HI.X.SX32 R19, R19, R5, 0x1, P4 ;  /* 0x0000000513137211 */ /* 0x000fc400020f0eff */
[----:B------:R-:W-:Y:S01]  /*0800*/  IADD3 R34, P4, PT, R35, R4, RZ ;  /* 0x0000000423227210 */ /* 0x000fe20007f9e0ff */
[----:B------:R-:W5:Y:S01]  /*0810*/  LDG.E.U8 R8, desc[UR28][R8.64] ;  /* 0x0000001c08087981 */ /* 0x000f62000c1e1100 */
[-C--:B------:R-:W-:Y:S02]  /*0820*/  LEA.HI.X.SX32 R23, R23, R5.reuse, 0x1, P5 ;  /* 0x0000000517177211 */ /* 0x080fe400028f0eff */
[-C--:B------:R-:W-:Y:S01]  /*0830*/  LEA.HI.X.SX32 R25, R25, R5.reuse, 0x1, P6 ;  /* 0x0000000519197211 */ /* 0x080fe200030f0eff */
[----:B------:R-:W5:Y:S01]  /*0840*/  LDG.E.U8 R20, desc[UR28][R20.64] ;  /* 0x0000001c14147981 */ /* 0x000f62000c1e1100 */
[-C--:B------:R-:W-:Y:S02]  /*0850*/  LEA.HI.X.SX32 R27, R27, R5.reuse, 0x1, P0 ;  /* 0x000000051b1b7211 */ /* 0x080fe400000f0eff */
[-C--:B------:R-:W-:Y:S01]  /*0860*/  LEA.HI.X.SX32 R29, R29, R5.reuse, 0x1, P1 ;  /* 0x000000051d1d7211 */ /* 0x080fe200008f0eff */
[----:B------:R-:W5:Y:S01]  /*0870*/  LDG.E.U8 R36, desc[UR28][R36.64] ;  /* 0x0000001c24247981 */ /* 0x000f62000c1e1100 */
[----:B------:R-:W-:-:S02]  /*0880*/  LEA.HI.X.SX32 R31, R31, R5, 0x1, P2 ;  /* 0x000000051f1f7211 */ /* 0x000fc400010f0eff */
[----:B------:R-:W-:Y:S01]  /*0890*/  LEA.HI.X.SX32 R33, R33, R5, 0x1, P3 ;  /* 0x0000000521217211 */ /* 0x000fe200018f0eff */
[----:B------:R-:W5:Y:S01]  /*08a0*/  LDG.E.U8 R52, desc[UR28][R52.64] ;  /* 0x0000001c34347981 */ /* 0x000f62000c1e1100 */
[-C--:B------:R-:W-:Y:S02]  /*08b0*/  IADD3 R38, P5, PT, R39, R4.reuse, RZ ;  /* 0x0000000427267210 */ /* 0x080fe40007fbe0ff */
[-C--:B------:R-:W-:Y:S01]  /*08c0*/  IADD3 R40, P6, PT, R41, R4.reuse, RZ ;  /* 0x0000000429287210 */ /* 0x080fe20007fde0ff */
[----:B------:R-:W5:Y:S01]  /*08d0*/  LDG.E.U8 R12, desc[UR28][R12.64] ;  /* 0x0000001c0c0c7981 */ /* 0x000f62000c1e1100 */
[-C--:B------:R-:W-:Y:S02]  /*08e0*/  IADD3 R42, P0, PT, R43, R4.reuse, RZ ;  /* 0x000000042b2a7210 */ /* 0x080fe40007f1e0ff */
[-C--:B------:R-:W-:Y:S01]  /*08f0*/  IADD3 R44, P1, PT, R45, R4.reuse, RZ ;  /* 0x000000042d2c7210 */ /* 0x080fe20007f3e0ff */
[----:B------:R-:W5:Y:S01]  /*0900*/  LDG.E.U8 R14, desc[UR28][R14.64] ;  /* 0x0000001c0e0e7981 */ /* 0x000f62000c1e1100 */
[----:B------:R-:W-:-:S02]  /*0910*/  IADD3 R46, P2, PT, R47, R4, RZ ;  /* 0x000000042f2e7210 */ /* 0x000fc40007f5e0ff */
[-C--:B------:R-:W-:Y:S01]  /*0920*/  IADD3 R48, P3, PT, R49, R4.reuse, RZ ;  /* 0x0000000431307210 */ /* 0x080fe20007f7e0ff */
[----:B------:R-:W5:Y:S01]  /*0930*/  LDG.E.U8 R16, desc[UR28][R16.64] ;  /* 0x0000001c10107981 */ /* 0x000f62000c1e1100 */
[-C--:B------:R-:W-:Y:S02]  /*0940*/  LEA.HI.X.SX32 R35, R35, R5.reuse, 0x1, P4 ;  /* 0x0000000523237211 */ /* 0x080fe400020f0eff */
[----:B------:R-:W-:Y:S01]  /*0950*/  IADD3 R50, P4, PT, R51, R4, RZ ;  /* 0x0000000433327210 */ /* 0x000fe20007f9e0ff */
[----:B------:R-:W5:Y:S01]  /*0960*/  LDG.E.U8 R18, desc[UR28][R18.64] ;  /* 0x0000001c12127981 */ /* 0x000f62000c1e1100 */
[-C--:B------:R-:W-:Y:S02]  /*0970*/  LEA.HI.X.SX32 R39, R39, R5.reuse, 0x1, P5 ;  /* 0x0000000527277211 */ /* 0x080fe400028f0eff */
[-C--:B------:R-:W-:Y:S01]  /*0980*/  LEA.HI.X.SX32 R41, R41, R5.reuse, 0x1, P6 ;  /* 0x0000000529297211 */ /* 0x080fe200030f0eff */
[----:B------:R-:W5:Y:S01]  /*0990*/  LDG.E.U8 R22, desc[UR28][R22.64] ;  /* 0x0000001c16167981 */ /* 0x000f62000c1e1100 */
[----:B------:R-:W-:-:S02]  /*09a0*/  LEA.HI.X.SX32 R43, R43, R5, 0x1, P0 ;  /* 0x000000052b2b7211 */ /* 0x000fc400000f0eff */
[-C--:B------:R-:W-:Y:S01]  /*09b0*/  LEA.HI.X.SX32 R45, R45, R5.reuse, 0x1, P1 ;  /* 0x000000052d2d7211 */ /* 0x080fe200008f0eff */
[----:B------:R-:W5:Y:S01]  /*09c0*/  LDG.E.U8 R24, desc[UR28][R24.64] ;  /* 0x0000001c18187981 */ /* 0x000f62000c1e1100 */
[-C--:B------:R-:W-:Y:S02]  /*09d0*/  LEA.HI.X.SX32 R47, R47, R5.reuse, 0x1, P2 ;  /* 0x000000052f2f7211 */ /* 0x080fe400010f0eff */
[----:B------:R-:W-:Y:S01]  /*09e0*/  LEA.HI.X.SX32 R49, R49, R5, 0x1, P3 ;  /* 0x0000000531317211 */ /* 0x000fe200018f0eff */
[----:B------:R-:W5:Y:S01]  /*09f0*/  LDG.E.U8 R26, desc[UR28][R26.64] ;  /* 0x0000001c1a1a7981 */ /* 0x000f62000c1e1100 */
[-C--:B------:R-:W-:Y:S02]  /*0a00*/  IADD3 R54, P5, PT, R55, R4.reuse, RZ ;  /* 0x0000000437367210 */ /* 0x080fe40007fbe0ff */
[-C--:B------:R-:W-:Y:S01]  /*0a10*/  IADD3 R56, P6, PT, R57, R4.reuse, RZ ;  /* 0x0000000439387210 */ /* 0x080fe20007fde0ff */
[----:B------:R-:W5:Y:S01]  /*0a20*/  LDG.E.U8 R28, desc[UR28][R28.64] ;  /* 0x0000001c1c1c7981 */ /* 0x000f62000c1e1100 */
[----:B------:R-:W-:-:S02]  /*0a30*/  IADD3 R58, P0, PT, R59, R4, RZ ;  /* 0x000000043b3a7210 */ /* 0x000fc40007f1e0ff */
[-C--:B------:R-:W-:Y:S01]  /*0a40*/  IADD3 R60, P1, PT, R61, R4.reuse, RZ ;  /* 0x000000043d3c7210 */ /* 0x080fe20007f3e0ff */
[----:B------:R-:W5:Y:S01]  /*0a50*/  LDG.E.U8 R30, desc[UR28][R30.64] ;  /* 0x0000001c1e1e7981 */ /* 0x000f62000c1e1100 */
[-C--:B------:R-:W-:Y:S02]  /*0a60*/  IADD3 R62, P2, PT, R63, R4.reuse, RZ ;  /* 0x000000043f3e7210 */ /* 0x080fe40007f5e0ff */
[-C--:B------:R-:W-:Y:S01]  /*0a70*/  IADD3 R64, P3, PT, R65, R4.reuse, RZ ;  /* 0x0000000441407210 */ /* 0x080fe20007f7e0ff */
[----:B------:R-:W5:Y:S01]  /*0a80*/  LDG.E.U8 R32, desc[UR28][R32.64] ;  /* 0x0000001c20207981 */ /* 0x000f62000c1e1100 */
[-C--:B------:R-:W-:Y:S02]  /*0a90*/  LEA.HI.X.SX32 R51, R51, R5.reuse, 0x1, P4 ;  /* 0x0000000533337211 */ /* 0x080fe400020f0eff */
[----:B-1----:R-:W-:Y:S01]  /*0aa0*/  IADD3 R4, P4, PT, R67, R4, RZ ;  /* 0x0000000443047210 */ /* 0x002fe20007f9e0ff */
[----:B------:R-:W5:Y:S01]  /*0ab0*/  LDG.E.U8 R34, desc[UR28][R34.64] ;  /* 0x0000001c22227981 */ /* 0x000f62000c1e1100 */
[----:B------:R-:W-:-:S02]  /*0ac0*/  LEA.HI.X.SX32 R55, R55, R5, 0x1, P5 ;  /* 0x0000000537377211 */ /* 0x000fc400028f0eff */
[-C--:B------:R-:W-:Y:S01]  /*0ad0*/  LEA.HI.X.SX32 R57, R57, R5.reuse, 0x1, P6 ;  /* 0x0000000539397211 */ /* 0x080fe200030f0eff */
[----:B------:R-:W5:Y:S01]  /*0ae0*/  LDG.E.U8 R38, desc[UR28][R38.64] ;  /* 0x0000001c26267981 */ /* 0x000f62000c1e1100 */
[-C--:B------:R-:W-:Y:S02]  /*0af0*/  LEA.HI.X.SX32 R59, R59, R5.reuse, 0x1, P0 ;  /* 0x000000053b3b7211 */ /* 0x080fe400000f0eff */
[-C--:B------:R-:W-:Y:S01]  /*0b00*/  LEA.HI.X.SX32 R61, R61, R5.reuse, 0x1, P1 ;  /* 0x000000053d3d7211 */ /* 0x080fe200008f0eff */
[----:B------:R-:W5:Y:S01]  /*0b10*/  LDG.E.U8 R40, desc[UR28][R40.64] ;  /* 0x0000001c28287981 */ /* 0x000f62000c1e1100 */
[-C--:B------:R-:W-:Y:S02]  /*0b20*/  LEA.HI.X.SX32 R63, R63, R5.reuse, 0x1, P2 ;  /* 0x000000053f3f7211 */ /* 0x080fe400010f0eff */
[-C--:B------:R-:W-:Y:S01]  /*0b30*/  LEA.HI.X.SX32 R65, R65, R5.reuse, 0x1, P3 ;  /* 0x0000000541417211 */ /* 0x080fe200018f0eff */
[----:B------:R-:W5:Y:S01]  /*0b40*/  LDG.E.U8 R42, desc[UR28][R42.64] ;  /* 0x0000001c2a2a7981 */ /* 0x000f62000c1e1100 */
[----:B------:R-:W-:-:S03]  /*0b50*/  LEA.HI.X.SX32 R5, R67, R5, 0x1, P4 ;  /* 0x0000000543057211 */ /* 0x000fc600020f0eff */
[----:B------:R-:W5:Y:S04]  /*0b60*/  LDG.E.U8 R44, desc[UR28][R44.64] ;  /* 0x0000001c2c2c7981 */ /* 0x000f68000c1e1100 */
        /* <DEDUP_REMOVED lines=10> */
[----:B------:R1:W5:Y:S01]  /*0c10*/  LDG.E.U8 R6, desc[UR28][R6.64] ;  /* 0x0000001c06067981 */ /* 0x000362000c1e1100 */
[----:B------:R-:W-:-:S02]  /*0c20*/  LOP3.LUT R132, R2, 0x7f, RZ, 0xc0, !PT ;  /* 0x0000007f02847812 */ /* 0x000fc400078ec0ff */
[----:B0-----:R-:W-:Y:S01]  /*0c30*/  R2UR UR15, R66 ;  /* 0x00000000420f72ca */ /* 0x001fe200000e0000 */
[----:B------:R0:W5:Y:S01]  /*0c40*/  LDG.E.U8 R10, desc[UR28][R10.64] ;  /* 0x0000001c0a0a7981 */ /* 0x000162000c1e1100 */
[----:B-1----:R-:W-:-:S04]  /*0c50*/  SHF.R.U32.HI R7, RZ, 0x5, R2 ;  /* 0x00000005ff077819 */ /* 0x002fc80000011602 */
[----:B------:R-:W-:Y:S02]  /*0c60*/  R2UR UR24, R7 ;  /* 0x00000000071872ca */ /* 0x000fe400000e0000 */
[----:B------:R-:W-:-:S05]  /*0c70*/  LOP3.LUT R7, R2, 0x80, RZ, 0xc0, !PT ;  /* 0x0000008002077812 */ /* 0x000fca00078ec0ff */
[----:B------:R-:W-:-:S05]  /*0c80*/  IMAD R7, R7, 0x20, R132 ;  /* 0x0000002007077824 */ /* 0x000fca00078e0284 */
[----:B0-----:R-:W-:Y:S01]  /*0c90*/  LOP3.LUT R11, R7, 0x10, RZ, 0x3c, !PT ;  /* 0x00000010070b7812 */ /* 0x001fe200078e3cff */
[----:B------:R-:W-:Y:S06]  /*0ca0*/  BRA.U UP0, `(.L_x_5) ;  /* 0x0000000100187547 */ /* 0x000fec000b800000 */
[----:B------:R-:W-:Y:S01]  /*0cb0*/  ELECT P0, URZ, PT ;  /* 0x0000000000ff782f */ /* 0x000fe20003800000 */
[----:B------:R-:W-:Y:S01]  /*0cc0*/  IMAD.MOV.U32 R4, RZ, RZ, 0x1 ;  /* 0x00000001ff047424 */ /* 0x000fe200078e00ff */
[----:B------:R-:W-:Y:S01]  /*0cd0*/  UMOV UR4, 0x40 ;  /* 0x0000004000047882 */ /* 0x000fe20000000000 */
[----:B------:R-:W-:Y:S01]  /*0ce0*/  UVIRTCOUNT.DEALLOC.SMPOOL 0x80 ;  /* 0x000000800000784c */ /* 0x000fe20000000000 */
[----:B------:R-:W-:-:S09]  /*0cf0*/  ULEA UR4, UR6, UR4, 0x18 ;  /* 0x0000000406047291 */ /* 0x000fd2000f8ec0ff */
[----:B------:R0:W-:Y:S03]  /*0d00*/  @P0 STS.U8 [UR4], R4 ;  /* 0x00000004ff000988 */ /* 0x0001e60008000004 */
.L_x_5:
[----:B-----5:R1:W-:Y:S01]  /*0d10*/  STS.U8 [R7+UR14+0x8400], R20 ;  /* 0x0084001407007988 */ /* 0x0203e2000800000e */
[----:B------:R-:W2:Y:S01]  /*0d20*/  LDCU.64 UR10, c[0x0][0x3c0] ;  /* 0x00007800ff0a77ac */ /* 0x000ea20008000a00 */
[C---:B------:R-:W-:Y:S01]  /*0d30*/  LOP3.LUT R5, R7.reuse, 0x20, RZ, 0x3c, !PT ;  /* 0x0000002007057812 */ /* 0x040fe200078e3cff */
[----:B------:R-:W3:Y:S01]  /*0d40*/  S2UR UR16, SR_CTAID.X ;  /* 0x00000000001079c3 */ /* 0x000ee20000002500 */
[----:B------:R4:W-:Y:S01]  /*0d50*/  STS.U8 [R7+UR14+0x8000], R0 ;  /* 0x0080000007007988 */ /* 0x0009e2000800000e */
[----:B------:R-:W0:Y:S01]  /*0d60*/  LDCU UR5, c[0x0][0x3c8] ;  /* 0x00007900ff0577ac */ /* 0x000e220008000800 */
[C---:B------:R-:W-:Y:S02]  /*0d70*/  LOP3.LUT R13, R7.reuse, 0x30, RZ, 0x3c, !PT ;  /* 0x00000030070d7812 */ /* 0x040fe400078e3cff */
[----:B------:R-:W-:Y:S01]  /*0d80*/  STS.U8 [R7+UR14+0x8800], R36 ;  /* 0x0088002407007988 */ /* 0x000fe2000800000e */
[----:B------:R-:W-:Y:S01]  /*0d90*/  USHF.L.U32 UR8, UR24, 0x15, URZ ;  /* 0x0000001518087899 */ /* 0x000fe200080006ff */
[----:B0-----:R-:W-:Y:S01]  /*0da0*/  SHF.R.U32.HI R4, RZ, 0x5, R2 ;  /* 0x00000005ff047819 */ /* 0x001fe20000011602 */
[----:B-1----:R-:W0:Y:S01]  /*0db0*/  LDC.64 R20, c[0x0][0x388] ;  /* 0x0000e200ff147b82 */ /* 0x002e220000000a00 */
[----:B------:R-:W-:Y:S01]  /*0dc0*/  STS.U8 [R7+UR14+0x8c00], R52 ;  /* 0x008c003407007988 */ /* 0x000fe2000800000e */
[C---:B------:R-:W-:Y:S01]  /*0dd0*/  LOP3.LUT R15, R7.reuse, 0x40, RZ, 0x3c, !PT ;  /* 0x00000040070f7812 */ /* 0x040fe200078e3cff */
[----:B------:R-:W-:Y:S01]  /*0de0*/  ULOP3.LUT UR8, UR8, 0x600000, URZ, 0xc0, !UPT ;  /* 0x0060000008087892 */ /* 0x000fe2000f8ec0ff */
[C---:B----4-:R-:W-:Y:S01]  /*0df0*/  LOP3.LUT R0, R2.reuse, 0x1f, RZ, 0xc0, !PT ;  /* 0x0000001f02007812 */ /* 0x050fe200078ec0ff */
[----:B------:R-:W-:Y:S01]  /*0e00*/  STS.U8 [R11+UR14+0x8080], R6 ;  /* 0x008080060b007988 */ /* 0x000fe2000800000e */
[----:B------:R-:W-:Y:S01]  /*0e10*/  ULOP3.LUT UR20, UR24, 0x4, URZ, 0xc0, !UPT ;  /* 0x0000000418147892 */ /* 0x000fe2000f8ec0ff */
[----:B------:R-:W-:Y:S01]  /*0e20*/  LOP3.LUT R17, R7, 0x60, RZ, 0x3c, !PT ;  /* 0x0000006007117812 */ /* 0x000fe200078e3cff */
[----:B--2---:R-:W-:Y:S01]  /*0e30*/  UIMAD UR10, UR9, UR10, URZ ;  /* 0x0000000a090a72a4 */ /* 0x004fe2000f8e02ff */
[----:B------:R-:W-:Y:S01]  /*0e40*/  STS.U8 [R11+UR14+0x8480], R22 ;  /* 0x008480160b007988 */ /* 0x000fe2000800000e */
[----:B------:R-:W-:Y:S01]  /*0e50*/  UIADD3 UR17, UPT, UPT, UR15, UR8, URZ ;  /* 0x000000080f117290 */ /* 0x000fe2000fffe0ff */
[----:B------:R-:W-:Y:S01]  /*0e60*/  LOP3.LUT P6, RZ, R2, 0xff, RZ, 0xc0, !PT ;  /* 0x000000ff02ff7812 */ /* 0x000fe200078cc0ff */
[----:B------:R-:W-:Y:S01]  /*0e70*/  USHF.R.S32.HI UR13, URZ, 0x1f, UR10 ;  /* 0x0000001fff0d7899 */ /* 0x000fe2000801140a */
[----:B------:R-:W-:Y:S01]  /*0e80*/  STS.U8 [R11+UR14+0x8880], R38 ;  /* 0x008880260b007988 */ /* 0x000fe2000800000e */
[----:B------:R-:W-:-:S02]  /*0e90*/  ULEA UR17, UR20, UR17, 0x3 ;  /* 0x0000001114117291 */ /* 0x000fc4000f8e18ff */
[----:B------:R-:W-:Y:S01]  /*0ea0*/  UIADD3 UR4, UPT, UPT, UR24, 0x18, URZ ;  /* 0x0000001818047890 */ /* 0x000fe2000fffe0ff */
[----:B------:R1:W-:Y:S01]  /*0eb0*/  STS.U8 [R11+UR14+0x8c80], R54 ;  /* 0x008c80360b007988 */ /* 0x0003e2000800000e */
[----:B------:R-:W-:Y:S02]  /*0ec0*/  UIADD3 UR7, UPT, UPT, UR24, 0x78, URZ ;  /* 0x0000007818077890 */ /* 0x000fe4000fffe0ff */
[----:B------:R-:W-:Y:S01]  /*0ed0*/  UIMAD UR4, UR4, UR11, URZ ;  /* 0x0000000b040472a4 */ /* 0x000fe2000f8e02ff */
[----:B------:R2:W-:Y:S01]  /*0ee0*/  STS.U8 [R5+UR14+0x8100], R8 ;  /* 0x0081000805007988 */ /* 0x0005e2000800000e */
[----:B------:R-:W-:Y:S02]  /*0ef0*/  UIMAD UR7, UR7, UR11, URZ ;  /* 0x0000000b070772a4 */ /* 0x000fe4000f8e02ff */
[----:B------:R-:W-:Y:S01]  /*0f00*/  VOTEU.ALL UP1, P6 ;  /* 0x0000000000ff7886 */ /* 0x000fe20003020000 */
[----:B------:R-:W-:Y:S01]  /*0f10*/  STS.U8 [R5+UR14+0x8500], R24 ;  /* 0x0085001805007988 */ /* 0x000fe2000800000e */
[----:B------:R-:W-:Y:S01]  /*0f20*/  UMOV UR12, 0x1 ;  /* 0x00000001000c7882 */ /* 0x000fe20000000000 */
[----:B-1----:R-:W-:Y:S01]  /*0f30*/  LOP3.LUT R11, R7, 0x50, RZ, 0x3c, !PT ;  /* 0x00000050070b7812 */ /* 0x002fe200078e3cff */
[----:B------:R-:W-:-:S02]  /*0f40*/  UIADD3 UR18, UPT, UPT, UR14, 0xd000, URZ ;  /* 0x0000d0000e127890 */ /* 0x000fc4000fffe0ff */
[----:B------:R-:W-:Y:S01]  /*0f50*/  STS.U8 [R5+UR14+0x8900], R40 ;  /* 0x0089002805007988 */ /* 0x000fe2000800000e */
[----:B------:R-:W-:Y:S01]  /*0f60*/  LOP3.LUT R7, R7, 0x70, RZ, 0x3c, !PT ;  /* 0x0000007007077812 */ /* 0x000fe200078e3cff */
[----:B--2---:R-:W-:Y:S01]  /*0f70*/  IMAD.U32 R8, RZ, RZ, UR4 ;  /* 0x00000004ff087e24 */ /* 0x004fe2000f8e00ff */
[----:B------:R-:W-:Y:S01]  /*0f80*/  VOTEU.ALL UP2, P6 ;  /* 0x0000000000ff7886 */ /* 0x000fe20003040000 */
[----:B------:R1:W-:Y:S01]  /*0f90*/  STS.U8 [R5+UR14+0x8d00], R56 ;  /* 0x008d003805007988 */ /* 0x0003e2000800000e */
[----:B---3--:R-:W-:Y:S02]  /*0fa0*/  USHF.L.U32 UR16, UR16, 0x8, URZ ;  /* 0x0000000810107899 */ /* 0x008fe400080006ff */
[----:B------:R-:W-:Y:S01]  /*0fb0*/  UIADD3 UR6, UPT, UPT, UR24, 0x58, URZ ;  /* 0x0000005818067890 */ /* 0x000fe2000fffe0ff */
[----:B------:R2:W-:Y:S01]  /*0fc0*/  STS.U8 [R13+UR14+0x8180], R10 ;  /* 0x0081800a0d007988 */ /* 0x0005e2000800000e */
[----:B------:R-:W-:Y:S02]  /*0fd0*/  UIADD3 UR52, UPT, UPT, UR16, 0x100, URZ ;  /* 0x0000010010347890 */ /* 0x000fe4000fffe0ff */
[----:B------:R-:W-:Y:S01]  /*0fe0*/  UIMAD UR6, UR6, UR11, URZ ;  /* 0x0000000b060672a4 */ /* 0x000fe2000f8e02ff */
[----:B------:R-:W-:Y:S01]  /*0ff0*/  STS.U8 [R13+UR14+0x8580], R26 ;  /* 0x0085801a0d007988 */ /* 0x000fe2000800000e */
[----:B-1----:R-:W-:Y:S01]  /*1000*/  IMAD R5, R0, UR5, RZ ;  /* 0x0000000500057c24 */ /* 0x002fe2000f8e02ff */
[----:B------:R-:W-:-:S02]  /*1010*/  SGXT.U32 R0, R4, 0x3 ;  /* 0x000000030400781a */ /* 0x000fc40000000000 */
[----:B------:R-:W-:Y:S01]  /*1020*/  STS.U8 [R13+UR14+0x8980], R42 ;  /* 0x0089802a0d007988 */ /* 0x000fe2000800000e */
[----:B------:R-:W-:Y:S01]  /*1030*/  UIADD3 UR5, UPT, UPT, UR24, 0x38, URZ ;  /* 0x0000003818057890 */ /* 0x000fe2000fffe0ff */
[----:B------:R-:W-:Y:S02]  /*1040*/  SHF.R.S32.HI R4, RZ, 0x1f, R5 ;  /* 0x0000001fff047819 */ /* 0x000fe40000011405 */
[----:B------:R-:W-:Y:S01]  /*1050*/  STS.U8 [R13+UR14+0x8d80], R58 ;  /* 0x008d803a0d007988 */ /* 0x000fe2000800000e */
[----:B------:R-:W-:Y:S01]  /*1060*/  IMAD R0, R0, UR11, RZ ;  /* 0x0000000b00007c24 */ /* 0x000fe2000f8e02ff */
[----:B------:R-:W-:Y:S02]  /*1070*/  UIMAD UR5, UR5, UR11, URZ ;  /* 0x0000000b050572a4 */ /* 0x000fe4000f8e02ff */
[----:B------:R1:W-:Y:S04]  /*1080*/  STS.U8 [R15+UR14+0x8200], R12 ;  /* 0x0082000c0f007988 */ /* 0x0003e8000800000e */
[----:B------:R-:W-:Y:S01]  /*1090*/  STS.U8 [R15+UR14+0x8600], R28 ;  /* 0x0086001c0f007988 */ /* 0x000fe2000800000e */
[----:B--2---:R-:W-:-:S03]  /*10a0*/  IMAD.U32 R10, RZ, RZ, UR5 ;  /* 0x00000005ff0a7e24 */ /* 0x004fc6000f8e00ff */
[----:B------:R-:W-:Y:S01]  /*10b0*/  STS.U8 [R15+UR14+0x8a00], R44 ;  /* 0x008a002c0f007988 */ /* 0x000fe2000800000e */
[----:B-1----:R-:W-:-:S03]  /*10c0*/  IMAD.U32 R12, RZ, RZ, UR6 ;  /* 0x00000006ff0c7e24 */ /* 0x002fc6000f8e00ff */
[----:B------:R1:W-:Y:S04]  /*10d0*/  STS.U8 [R15+UR14+0x8e00], R60 ;  /* 0x008e003c0f007988 */ /* 0x0003e8000800000e */
[----:B------:R2:W-:Y:S04]  /*10e0*/  STS.U8 [R11+UR14+0x8280], R14 ;  /* 0x0082800e0b007988 */ /* 0x0005e8000800000e */
[----:B------:R-:W-:Y:S01]  /*10f0*/  STS.U8 [R11+UR14+0x8680], R30 ;  /* 0x0086801e0b007988 */ /* 0x000fe2000800000e */
[----:B-1----:R-:W-:-:S03]  /*1100*/  IMAD.U32 R15, RZ, RZ, UR11 ;  /* 0x0000000bff0f7e24 */ /* 0x002fc6000f8e00ff */
[----:B------:R-:W-:Y:S01]  /*1110*/  STS.U8 [R11+UR14+0x8a80], R46 ;  /* 0x008a802e0b007988 */ /* 0x000fe2000800000e */
[----:B--2---:R-:W-:-:S03]  /*1120*/  IMAD.U32 R14, RZ, RZ, UR7 ;  /* 0x00000007ff0e7e24 */ /* 0x004fc6000f8e00ff */
[----:B------:R0:W-:Y:S04]  /*1130*/  STS.U8 [R11+UR14+0x8e80], R62 ;  /* 0x008e803e0b007988 */ /* 0x0001e8000800000e */
[----:B------:R-:W-:Y:S04]  /*1140*/  STS.U8 [R17+UR14+0x8300], R16 ;  /* 0x0083001011007988 */ /* 0x000fe8000800000e */
[----:B------:R-:W-:Y:S01]  /*1150*/  STS.U8 [R17+UR14+0x8700], R32 ;  /* 0x0087002011007988 */ /* 0x000fe2000800000e */
[----:B0-----:R-:W-:-:S03]  /*1160*/  IADD3 R11, P0, P1, R5, UR10, R20 ;  /* 0x0000000a050b7c10 */ /* 0x001fc6000f91e014 */
[----:B------:R-:W-:Y:S01]  /*1170*/  STS.U8 [R17+UR14+0x8b00], R48 ;  /* 0x008b003011007988 */ /* 0x000fe2000800000e */
[----:B------:R-:W-:Y:S01]  /*1180*/  IADD3.X R13, PT, PT, R4, UR13, R21, P0, P1 ;  /* 0x0000000d040d7c10 */ /* 0x000fe200087e2415 */
[----:B------:R-:W-:Y:S01]  /*1190*/  IMAD R4, R15, 0x8, R0 ;  /* 0x000000080f047824 */ /* 0x000fe200078e0200 */
[C---:B------:R-:W-:Y:S01]  /*11a0*/  IADD3 R96, P1, PT, R0.reuse, R11, RZ ;  /* 0x0000000b00607210 */ /* 0x040fe20007f3e0ff */
[----:B------:R-:W-:Y:S01]  /*11b0*/  STS.U8 [R17+UR14+0x8f00], R64 ;  /* 0x008f004011007988 */ /* 0x000fe2000800000e */
[----:B------:R-:W-:Y:S01]  /*11c0*/  IADD3 R90, P3, PT, R11, UR4, RZ ;  /* 0x000000040b5a7c10 */ /* 0x000fe2000ff7e0ff */
[C---:B------:R-:W-:Y:S01]  /*11d0*/  IMAD R5, R15.reuse, 0x8, R4 ;  /* 0x000000080f057824 */ /* 0x040fe200078e0204 */
[----:B------:R-:W-:Y:S01]  /*11e0*/  LEA.HI.X.SX32 R97, R0, R13, 0x1, P1 ;  /* 0x0000000d00617211 */ /* 0x000fe200008f0eff */
[----:B------:R-:W-:Y:S01]  /*11f0*/  STS.U8 [R7+UR14+0x8380], R18 ;  /* 0x0083801207007988 */ /* 0x000fe2000800000e */
[C---:B------:R-:W-:Y:S01]  /*1200*/  IADD3 R94, P2, PT, R4.reuse, R11, RZ ;  /* 0x0000000b045e7210 */ /* 0x040fe20007f5e0ff */
[----:B------:R-:W-:Y:S01]  /*1210*/  IMAD R0, R15, 0x10, R5 ;  /* 0x000000100f007824 */ /* 0x000fe200078e0205 */
[----:B------:R-:W-:Y:S01]  /*1220*/  IADD3 R82, P4, PT, R11, UR5, RZ ;  /* 0x000000050b527c10 */ /* 0x000fe2000ff9e0ff */
[----:B------:R-:W-:Y:S01]  /*1230*/  STS.U8 [R7+UR14+0x8780], R34 ;  /* 0x0087802207007988 */ /* 0x000fe2000800000e */
[----:B------:R-:W-:Y:S01]  /*1240*/  LEA.HI.X.SX32 R95, R4, R13, 0x1, P2 ;  /* 0x0000000d045f7211 */ /* 0x000fe200010f0eff */
[----:B------:R-:W-:Y:S01]  /*1250*/  IMAD R6, R15, 0x8, R0 ;  /* 0x000000080f067824 */ /* 0x000fe200078e0200 */
[----:B------:R-:W-:-:S04]  /*1260*/  @!UP1 UIADD3 UR4, UPT, UPT, -UR12, 0x100000, URZ ;  /* 0x001000000c049890 */ /* 0x000fc8000fffe1ff */
[----:B------:R-:W-:Y:S02]  /*1270*/  @!UP1 USHF.L.U32 UR5, UR4, 0xb, URZ ;  /* 0x0000000b04059899 */ /* 0x000fe400080006ff */
[----:B------:R-:W-:Y:S01]  /*1280*/  @!UP1 USHF.L.U32 UR4, UR4, 0x1, URZ ;  /* 0x0000000104049899 */ /* 0x000fe200080006ff */
[----:B------:R-:W-:Y:S01]  /*1290*/  STS.U8 [R7+UR14+0x8b80], R50 ;  /* 0x008b803207007988 */ /* 0x000fe2000800000e */
[----:B------:R-:W-:Y:S01]  /*12a0*/  IADD3 R66, P1, PT, R11, UR7, RZ ;  /* 0x000000070b427c10 */ /* 0x000fe2000ff3e0ff */
[----:B------:R-:W-:Y:S01]  /*12b0*/  IMAD R4, R15, 0x8, R6 ;  /* 0x000000080f047824 */ /* 0x000fe200078e0206 */
[----:B------:R-:W-:Y:S01]  /*12c0*/  LEA.HI.X.SX32 R91, R8, R13, 0x1, P3 ;  /* 0x0000000d085b7211 */ /* 0x000fe200018f0eff */
[----:B------:R0:W-:Y:S01]  /*12d0*/  STS.U8 [R7+UR14+0x8f80], R9 ;  /* 0x008f800907007988 */ /* 0x0001e2000800000e */
[C---:B------:R-:W-:Y:S02]  /*12e0*/  IADD3 R92, P2, PT, R5.reuse, R11, RZ ;  /* 0x0000000b055c7210 */ /* 0x040fe40007f5e0ff */
[-C--:B------:R-:W-:Y:S01]  /*12f0*/  LEA.HI.X.SX32 R67, R14, R13.reuse, 0x1, P1 ;  /* 0x0000000d0e437211 */ /* 0x080fe200008f0eff */
[----:B------:R-:W-:Y:S01]  /*1300*/  STTM.x32 tmem[UR17], RZ ;  /* 0x000000ff000079ed */ /* 0x000fe200082c0011 */
[----:B------:R-:W1:Y:S02]  /*1310*/  FENCE.VIEW.ASYNC.T ;  /* 0x00000000000073c6 */ /* 0x000e640000000200 */
[----:B-1----:R-:W-:Y:S01]  /*1320*/  BAR.SYNC.DEFER_BLOCKING 0x0 ;  /* 0x0000000000007b1d */ /* 0x002fe20000010000 */
[----:B------:R-:W-:-:S02]  /*1330*/  LEA.HI.X.SX32 R93, R5, R13, 0x1, P2 ;  /* 0x0000000d055d7211 */ /* 0x000fc400010f0eff */
[-C--:B------:R-:W-:Y:S01]  /*1340*/  IADD3 R88, P1, PT, R0, R11.reuse, RZ ;  /* 0x0000000b00587210 */ /* 0x080fe20007f3e0ff */
[C---:B0-----:R-:W-:Y:S01]  /*1350*/  IMAD R7, R15.reuse, 0x10, R4 ;  /* 0x000000100f077824 */ /* 0x041fe200078e0204 */
[----:B------:R-:W-:Y:S02]  /*1360*/  IADD3 R86, P2, PT, R6, R11, RZ ;  /* 0x0000000b06567210 */ /* 0x000fe40007f5e0ff */
[-C--:B------:R-:W-:Y:S01]  /*1370*/  LEA.HI.X.SX32 R89, R0, R13.reuse, 0x1, P1 ;  /* 0x0000000d00597211 */ /* 0x080fe200008f0eff */
[C---:B------:R-:W-:Y:S01]  /*1380*/  IMAD R8, R15.reuse, 0x8, R7 ;  /* 0x000000080f087824 */ /* 0x040fe200078e0207 */
[----:B------:R-:W-:Y:S01]  /*1390*/  LEA.HI.X.SX32 R87, R6, R13, 0x1, P2 ;  /* 0x0000000d06577211 */ /* 0x000fe200010f0eff */
[----:B------:R0:W-:Y:S01]  /*13a0*/  STL.64 [R1+0x120], R96 ;  /* 0x0001206001007387 */ /* 0x0001e20000100a00 */
[CC--:B------:R-:W-:Y:S01]  /*13b0*/  IADD3 R84, P1, PT, R4.reuse, R11.reuse, RZ ;  /* 0x0000000b04547210 */ /* 0x0c0fe20007f3e0ff */
[----:B------:R-:W-:Y:S01]  /*13c0*/  IMAD R5, R15, 0x8, R8 ;  /* 0x000000080f057824 */ /* 0x000fe200078e0208 */
[----:B------:R-:W-:Y:S01]  /*13d0*/  IADD3 R80, P2, PT, R7, R11, RZ ;  /* 0x0000000b07507210 */ /* 0x000fe20007f5e0ff */
[----:B------:R0:W-:Y:S01]  /*13e0*/  STL.64 [R1+0x118], R94 ;  /* 0x0001185e01007387 */ /* 0x0001e20000100a00 */
[----:B------:R-:W-:Y:S01]  /*13f0*/  LEA.HI.X.SX32 R85, R4, R13, 0x1, P1 ;  /* 0x0000000d04557211 */ /* 0x000fe200008f0eff */
[C---:B------:R-:W-:Y:S01]  /*1400*/  IMAD R0, R15.reuse, 0x10, R5 ;  /* 0x000000100f007824 */ /* 0x040fe200078e0205 */
[----:B------:R-:W-:Y:S01]  /*1410*/  IADD3 R78, P3, PT, R8, R11, RZ ;  /* 0x0000000b084e7210 */ /* 0x000fe20007f7e0ff */
[----:B------:R0:W-:Y:S01]  /*1420*/  STL.64 [R1+0x108], R90 ;  /* 0x0001085a01007387 */ /* 0x0001e20000100a00 */
[----:B------:R-:W-:Y:S01]  /*1430*/  ISETP.LT.AND P0, PT, RZ, UR52, PT ;  /* 0x00000034ff007c0c */ /* 0x000fe2000bf01270 */
[----:B------:R-:W-:Y:S01]  /*1440*/  IMAD R6, R15, 0x8, R0 ;  /* 0x000000080f067824 */ /* 0x000fe200078e0200 */
[----:B------:R-:W-:-:S02]  /*1450*/  LEA.HI.X.SX32 R83, R10, R13, 0x1, P4 ;  /* 0x0000000d0a537211 */ /* 0x000fc400020f0eff */
[-C--:B------:R-:W-:Y:S01]  /*1460*/  LEA.HI.X.SX32 R81, R7, R13.reuse, 0x1, P2 ;  /* 0x0000000d07517211 */ /* 0x080fe200010f0eff */
[----:B------:R-:W1:Y:S02]  /*1470*/  FENCE.VIEW.ASYNC.S ;  /* 0x00000000000073c6 */ /* 0x000e640000000000 */
[----:B-1----:R1:W2:Y:S01]  /*1480*/  @!UP2 SYNCS.EXCH.64 URZ, [UR18], UR4 ;  /* 0x0000000412ffa5b2 */ /* 0x0022a20008000100 */
[----:B------:R-:W-:Y:S01]  /*1490*/  IMAD R4, R15, 0x8, R6 ;  /* 0x000000080f047824 */ /* 0x000fe200078e0206 */
[----:B------:R-:W-:Y:S01]  /*14a0*/  LEA.HI.X.SX32 R79, R8, R13, 0x1, P3 ;  /* 0x0000000d084f7211 */ /* 0x000fe200018f0eff */
[----:B------:R0:W-:Y:S01]  /*14b0*/  STL.64 [R1+0xe8], R82 ;  /* 0x0000e85201007387 */ /* 0x0001e20000100a00 */
[----:B------:R-:W-:Y:S02]  /*14c0*/  IADD3 R74, P5, PT, R11, UR6, RZ ;  /* 0x000000060b4a7c10 */ /* 0x000fe4000ffbe0ff */
[-C--:B------:R-:W-:Y:S02]  /*14d0*/  IADD3 R76, P1, PT, R5, R11.reuse, RZ ;  /* 0x0000000b054c7210 */ /* 0x080fe40007f3e0ff */
[----:B------:R-:W-:-:S02]  /*14e0*/  IADD3 R72, P2, PT, R0, R11, RZ ;  /* 0x0000000b00487210 */ /* 0x000fc40007f5e0ff */
[-C--:B------:R-:W-:Y:S02]  /*14f0*/  IADD3 R70, P3, PT, R6, R11.reuse, RZ ;  /* 0x0000000b06467210 */ /* 0x080fe40007f7e0ff */
[----:B------:R-:W-:Y:S02]  /*1500*/  IADD3 R68, P4, PT, R4, R11, RZ ;  /* 0x0000000b04447210 */ /* 0x000fe40007f9e0ff */
[-C--:B------:R-:W-:Y:S02]  /*1510*/  LEA.HI.X.SX32 R75, R12, R13.reuse, 0x1, P5 ;  /* 0x0000000d0c4b7211 */ /* 0x080fe400028f0eff */
[-C--:B------:R-:W-:Y:S02]  /*1520*/  LEA.HI.X.SX32 R77, R5, R13.reuse, 0x1, P1 ;  /* 0x0000000d054d7211 */ /* 0x080fe400008f0eff */
[-C--:B------:R-:W-:Y:S01]  /*1530*/  LEA.HI.X.SX32 R73, R0, R13.reuse, 0x1, P2 ;  /* 0x0000000d00497211 */ /* 0x080fe200010f0eff */
[----:B------:R0:W-:Y:S01]  /*1540*/  STL.64 [R1+0xc8], R74 ;  /* 0x0000c84a01007387 */ /* 0x0001e20000100a00 */
[----:B------:R-:W-:-:S02]  /*1550*/  LEA.HI.X.SX32 R71, R6, R13, 0x1, P3 ;  /* 0x0000000d06477211 */ /* 0x000fc400018f0eff */
[----:B------:R-:W-:Y:S01]  /*1560*/  LEA.HI.X.SX32 R69, R4, R13, 0x1, P4 ;  /* 0x0000000d04457211 */ /* 0x000fe200020f0eff */
[----:B------:R0:W-:Y:S01]  /*1570*/  STL.64 [R1+0xa8], R66 ;  /* 0x0000a84201007387 */ /* 0x0001e20000100a00 */
[----:B------:R-:W-:Y:S02]  /*1580*/  PRMT R5, RZ, 0x7610, R5 ;  /* 0x00007610ff057816 */ /* 0x000fe40000000005 */
[----:B------:R-:W-:Y:S01]  /*1590*/  PRMT R7, RZ, 0x7610, R7 ;  /* 0x00007610ff077816 */ /* 0x000fe20000000007 */
[----:B--2---:R-:W-:Y:S01]  /*15a0*/  BAR.SYNC.DEFER_BLOCKING 0x0 ;  /* 0x0000000000007b1d */ /* 0x004fe20000010000 */
[----:B------:R-:W-:Y:S02]  /*15b0*/  PRMT R9, RZ, 0x7610, R9 ;  /* 0x00007610ff097816 */ /* 0x000fe40000000009 */
[----:B------:R-:W-:Y:S02]  /*15c0*/  PRMT R11, RZ, 0x7610, R11 ;  /* 0x00007610ff0b7816 */ /* 0x000fe4000000000b */
[----:B------:R-:W-:-:S02]  /*15d0*/  PRMT R13, RZ, 0x7610, R13 ;  /* 0x00007610ff0d7816 */ /* 0x000fc4000000000d */
[----:B------:R-:W-:Y:S01]  /*15e0*/  PRMT R15, RZ, 0x7610, R15 ;  /* 0x00007610ff0f7816 */ /* 0x000fe2000000000f */
[----:B------:R0:W-:Y:S01]  /*15f0*/  STL.64 [R1+0x110], R92 ;  /* 0x0001105c01007387 */ /* 0x0001e20000100a00 */
[----:B------:R-:W-:Y:S02]  /*1600*/  PRMT R17, RZ, 0x7610, R17 ;  /* 0x00007610ff117816 */ /* 0x000fe40000000011 */
[----:B------:R-:W-:Y:S01]  /*1610*/  PRMT R19, RZ, 0x7610, R19 ;  /* 0x00007610ff137816 */ /* 0x000fe20000000013 */
[----:B------:R0:W-:Y:S01]  /*1620*/  STL.64 [R1+0x100], R88 ;  /* 0x0001005801007387 */ /* 0x0001e20000100a00 */
[----:B------:R-:W-:Y:S02]  /*1630*/  PRMT R21, RZ, 0x7610, R21 ;  /* 0x00007610ff157816 */ /* 0x000fe40000000015 */
[----:B------:R-:W-:Y:S01]  /*1640*/  PRMT R23, RZ, 0x7610, R23 ;  /* 0x00007610ff177816 */ /* 0x000fe20000000017 */
[----:B------:R0:W-:Y:S01]  /*1650*/  STL.64 [R1+0xf8], R86 ;  /* 0x0000f85601007387 */ /* 0x0001e20000100a00 */
[----:B------:R-:W-:-:S02]  /*1660*/  PRMT R25, RZ, 0x7610, R25 ;  /* 0x00007610ff197816 */ /* 0x000fc40000000019 */
[----:B------:R-:W-:Y:S01]  /*1670*/  PRMT R27, RZ, 0x7610, R27 ;  /* 0x00007610ff1b7816 */ /* 0x000fe2000000001b */
[----:B------:R0:W-:Y:S01]  /*1680*/  STL.64 [R1+0xf0], R84 ;  /* 0x0000f05401007387 */ /* 0x0001e20000100a00 */
[----:B------:R-:W-:Y:S02]  /*1690*/  PRMT R29, RZ, 0x7610, R29 ;  /* 0x00007610ff1d7816 */ /* 0x000fe4000000001d */
[----:B------:R-:W-:Y:S01]  /*16a0*/  PRMT R31, RZ, 0x7610, R31 ;  /* 0x00007610ff1f7816 */ /* 0x000fe2000000001f */
[----:B------:R-:W2:Y:S01]  /*16b0*/  @P0 LDG.E.U8 R5, desc[UR28][R96.64] ;  /* 0x0000001c60050981 */ /* 0x000ea2000c1e1100 */
[----:B------:R-:W-:Y:S02]  /*16c0*/  PRMT R33, RZ, 0x7610, R33 ;  /* 0x00007610ff217816 */ /* 0x000fe40000000021 */
[----:B------:R-:W-:Y:S01]  /*16d0*/  PRMT R35, RZ, 0x7610, R35 ;  /* 0x00007610ff237816 */ /* 0x000fe20000000023 */
[----:B------:R-:W3:Y:S04]  /*16e0*/  @P0 LDG.E.U8 R7, desc[UR28][R94.64] ;  /* 0x0000001c5e070981 */ /* 0x000ee8000c1e1100 */
[----:B------:R-:W4:Y:S04]  /*16f0*/  @P0 LDG.E.U8 R9, desc[UR28][R92.64] ;  /* 0x0000001c5c090981 */ /* 0x000f28000c1e1100 */
        /* <DEDUP_REMOVED lines=12> */
[----:B------:R-:W4:Y:S01]  /*17c0*/  @P0 LDG.E.U8 R35, desc[UR28][R66.64] ;  /* 0x0000001c42230981 */ /* 0x000f22000c1e1100 */
[----:B-1----:R-:W-:-:S04]  /*17d0*/  @!UP1 UIADD3 UR4, UPT, UPT, -UR12, 0x100000, URZ ;  /* 0x001000000c049890 */ /* 0x002fc8000fffe1ff */
[----:B------:R-:W-:Y:S02]  /*17e0*/  @!UP1 USHF.L.U32 UR5, UR4, 0xb, URZ ;  /* 0x0000000b04059899 */ /* 0x000fe400080006ff */
[----:B------:R-:W-:Y:S01]  /*17f0*/  @!UP1 USHF.L.U32 UR4, UR4, 0x1, URZ ;  /* 0x0000000104049899 */ /* 0x000fe200080006ff */
[----:B------:R0:W-:Y:S01]  /*1800*/  STL.64 [R1+0xe0], R80 ;  /* 0x0000e05001007387 */ /* 0x0001e20000100a00 */
[----:B------:R-:W-:Y:S01]  /*1810*/  SHF.R.S32.HI R0, RZ, 0x7, R2 ;  /* 0x00000007ff007819 */ /* 0x000fe20000011402 */
[----:B------:R-:W-:Y:S02]  /*1820*/  VOTEU.ALL UP2, P6 ;  /* 0x0000000000ff7886 */ /* 0x000fe40003040000 */
[----:B------:R0:W-:Y:S04]  /*1830*/  STL.64 [R1+0xd8], R78 ;  /* 0x0000d84e01007387 */ /* 0x0001e80000100a00 */
[----:B------:R0:W-:Y:S01]  /*1840*/  STL.64 [R1+0xd0], R76 ;  /* 0x0000d04c01007387 */ /* 0x0001e20000100a00 */
[----:B------:R-:W-:-:S02]  /*1850*/  SGXT R0, R0, 0x1 ;  /* 0x000000010000781a */ /* 0x000fc40000000200 */
[----:B------:R1:W0:Y:S01]  /*1860*/  @!UP2 SYNCS.EXCH.64 URZ, [UR14+0xd008], UR4 ;  /* 0x00d008040effa5b2 */ /* 0x0002220008000100 */
[----:B------:R0:W-:Y:S04]  /*1870*/  STL.64 [R1+0xc0], R72 ;  /* 0x0000c04801007387 */ /* 0x0001e80000100a00 */
[----:B------:R0:W-:Y:S04]  /*1880*/  STL.64 [R1+0xb8], R70 ;  /* 0x0000b84601007387 */ /* 0x0001e80000100a00 */
[----:B------:R0:W-:Y:S01]  /*1890*/  STL.64 [R1+0xb0], R68 ;  /* 0x0000b04401007387 */ /* 0x0001e20000100a00 */
[----:B------:R-:W-:Y:S01]  /*18a0*/  LOP3.LUT R37, R0, 0x90, RZ, 0xc0, !PT ;  /* 0x0000009000257812 */ /* 0x000fe200078ec0ff */
[----:B-1----:R-:W-:-:S04]  /*18b0*/  @!UP1 UIADD3 UR4, UPT, UPT, -UR12, 0x100000, URZ ;  /* 0x001000000c049890 */ /* 0x002fc8000fffe1ff */
[----:B------:R-:W-:Y:S02]  /*18c0*/  @!UP1 USHF.L.U32 UR5, UR4, 0xb, URZ ;  /* 0x0000000b04059899 */ /* 0x000fe400080006ff */
[----:B------:R-:W-:Y:S01]  /*18d0*/  @!UP1 USHF.L.U32 UR4, UR4, 0x1, URZ ;  /* 0x0000000104049899 */ /* 0x000fe200080006ff */
[----:B------:R-:W-:Y:S01]  /*18e0*/  ISETP.EQ.U32.AND P1, PT, RZ, UR24, P0 ;  /* 0x00000018ff007c0c */ /* 0x000fe20008722070 */
[----:B------:R-:W-:Y:S01]  /*18f0*/  UIADD3 UR19, UPT, UPT, UR15, 0x40, URZ ;  /* 0x000000400f137890 */ /* 0x000fe2000fffe0ff */
[----:B------:R-:W-:Y:S01]  /*1900*/  LOP3.LUT R0, R37, 0x7f, R2, 0x78, !PT ;  /* 0x0000007f25007812 */ /* 0x000fe200078e7802 */
[----:B------:R-:W-:Y:S02]  /*1910*/  VOTEU.ALL UP2, P6 ;  /* 0x0000000000ff7886 */ /* 0x000fe40003040000 */
[----:B------:R-:W-:-:S04]  /*1920*/  UIADD3 UR8, UPT, UPT, UR8, UR19, URZ ;  /* 0x0000001308087290 */ /* 0x000fc8000fffe0ff */
[----:B------:R-:W-:Y:S02]  /*1930*/  ULEA UR20, UR20, UR8, 0x5 ;  /* 0x0000000814147291 */ /* 0x000fe4000f8e28ff */
[----:B------:R-:W-:Y:S02]  /*1940*/  UIADD3 UR8, UPT, UPT, UR14, 0xb000, URZ ;  /* 0x0000b0000e087890 */ /* 0x000fe4000fffe0ff */
[----:B--2---:R1:W-:Y:S04]  /*1950*/  STS.U8 [R0+UR14+0xa000], R5 ;  /* 0x00a0000500007988 */ /* 0x0043e8000800000e */
[----:B---3--:R1:W-:Y:S04]  /*1960*/  STS.U8 [R0+UR14+0xa100], R7 ;  /* 0x00a1000700007988 */ /* 0x0083e8000800000e */
[----:B----4-:R1:W-:Y:S04]  /*1970*/  STS.U8 [R0+UR14+0xa200], R9 ;  /* 0x00a2000900007988 */ /* 0x0103e8000800000e */
[----:B------:R1:W-:Y:S04]  /*1980*/  STS.U8 [R0+UR14+0xa300], R11 ;  /* 0x00a3000b00007988 */ /* 0x0003e8000800000e */
        /* <DEDUP_REMOVED lines=11> */
[----:B------:R1:W-:Y:S01]  /*1a40*/  STS.U8 [R0+UR14+0xaf00], R35 ;  /* 0x00af002300007988 */ /* 0x0003e2000800000e */
[----:B0-----:R0:W-:Y:S06]  /*1a50*/  MEMBAR.ALL.CTA ;  /* 0x0000000000007992 */ /* 0x0011ec0000008000 */
[----:B0-----:R-:W-:Y:S04]  /*1a60*/  FENCE.VIEW.ASYNC.S ;  /* 0x00000000000073c6 */ /* 0x001fe80000000000 */
[----:B------:R-:W0:Y:S02]  /*1a70*/  FENCE.VIEW.ASYNC.S ;  /* 0x00000000000073c6 */ /* 0x000e240000000000 */
[----:B0-----:R1:W0:Y:S02]  /*1a80*/  @!UP2 SYNCS.EXCH.64 URZ, [UR14+0xb000], UR4 ;  /* 0x00b000040effa5b2 */ /* 0x0012240008000100 */
[----:B0-----:R-:W-:Y:S06]  /*1a90*/  BAR.SYNC.DEFER_BLOCKING 0x0 ;  /* 0x0000000000007b1d */ /* 0x001fec0000010000 */
[----:B-1----:R-:W-:Y:S05]  /*1aa0*/  @!P1 BRA `(.L_x_6) ;  /* 0x0000000000609947 */ /* 0x002fea0003800000 */
[----:B------:R-:W-:Y:S01]  /*1ab0*/  UIADD3 UR4, UPT, UPT, UR14, 0x8000, URZ ;  /* 0x000080000e047890 */ /* 0x000fe2000fffe0ff */
[----:B------:R-:W-:Y:S01]  /*1ac0*/  UMOV UR22, 0x100 ;  /* 0x0000010000167882 */ /* 0x000fe20000000000 */
[----:B------:R-:W-:Y:S02]  /*1ad0*/  UMOV UR23, 0x40004040 ;  /* 0x4000404000177882 */ /* 0x000fe40000000000 */
[----:B------:R-:W-:Y:S02]  /*1ae0*/  USHF.R.U32.HI UR6, URZ, 0x4, UR4 ;  /* 0x00000004ff067899 */ /* 0x000fe40008011604 */
[----:B------:R-:W-:Y:S02]  /*1af0*/  UIADD3 UR4, UPT, UPT, UR14, 0xa000, URZ ;  /* 0x0000a0000e047890 */ /* 0x000fe4000fffe0ff */
[----:B------:R-:W-:Y:S02]  /*1b00*/  USGXT.U32 UR6, UR6, 0xe ;  /* 0x0000000e0606789a */ /* 0x000fe40008000000 */
[----:B------:R-:W-:Y:S01]  /*1b10*/  USHF.R.U32.HI UR4, URZ, 0x4, UR4 ;  /* 0x00000004ff047899 */ /* 0x000fe20008011604 */
[----:B------:R-:W-:Y:S01]  /*1b20*/  UMOV UR7, URZ ;  /* 0x000000ff00077c82 */ /* 0x000fe20008000000 */
[----:B------:R-:W-:-:S02]  /*1b30*/  UIADD3 UR10, UPT, UPT, UR15, 0xc0, URZ ;  /* 0x000000c00f0a7890 */ /* 0x000fc4000fffe0ff */
[----:B------:R-:W-:Y:S02]  /*1b40*/  USGXT.U32 UR12, UR4, 0xe ;  /* 0x0000000e040c789a */ /* 0x000fe40008000000 */
[----:B------:R-:W-:Y:S01]  /*1b50*/  UIADD3.64 UR22, UPT, UPT, UR6, UR22, URZ ;  /* 0x0000001606167297 */ /* 0x000fe2000fffe0ff */
[----:B------:R-:W-:Y:S01]  /*1b60*/  UMOV UR26, 0x0 ;  /* 0x00000000001a7882 */ /* 0x000fe20000000000 */
[----:B------:R-:W-:Y:S01]  /*1b70*/  UMOV UR27, 0x8208010 ;  /* 0x08208010001b7882 */ /* 0x000fe20000000000 */
[----:B------:R-:W-:Y:S01]  /*1b80*/  UMOV UR4, UR8 ;  /* 0x0000000800047c82 */ /* 0x000fe20008000000 */
[----:B------:R-:W-:Y:S01]  /*1b90*/  UMOV UR5, URZ ;  /* 0x000000ff00057c82 */ /* 0x000fe20008000000 */
[----:B------:R-:W-:Y:S01]  /*1ba0*/  UMOV UR13, 0xc0004010 ;  /* 0xc0004010000d7882 */ /* 0x000fe20000000000 */
[----:B------:R-:W-:Y:S01]  /*1bb0*/  UMOV UR7, 0x40004040 ;  /* 0x4000404000077882 */ /* 0x000fe20000000000 */
[----:B------:R-:W-:Y:S01]  /*1bc0*/  UMOV UR30, 0x0 ;  /* 0x00000000001e7882 */ /* 0x000fe20000000000 */
[----:B------:R-:W-:Y:S01]  /*1bd0*/  UMOV UR31, 0x8208010 ;  /* 0x08208010001f7882 */ /* 0x000fe20000000000 */
[----:B------:R-:W-:Y:S01]  /*1be0*/  UMOV UR4, UR4 ;  /* 0x0000000400047c82 */ /* 0x000fe20008000000 */
[----:B------:R0:W-:Y:S01]  /*1bf0*/  UTCQMMA gdesc[UR6], gdesc[UR12], tmem[UR19], tmem[UR26], idesc[UR27], !UPT ;  /* 0x00ff1a0c060075ea */ /* 0x0001e2000f800313 */
[----:B------:R0:W-:Y:S01]  /*1c00*/  UTCQMMA gdesc[UR22], gdesc[UR12], tmem[UR10], tmem[UR30], idesc[UR31], !UPT ;  /* 0x00ff1e0c160075ea */ /* 0x0001e2000f80030a */
[----:B------:R0:W-:Y:S01]  /*1c10*/  UTCBAR [UR4], URZ ;  /* 0x000000ff040073e9 */ /* 0x0001e200080000ff */
[----:B------:R-:W-:Y:S01]  /*1c20*/  NOP ;  /* 0x0000000000007918 */ /* 0x000fe20000000000 */
.L_x_6:
[----:B------:R-:W-:Y:S05]  /*1c30*/  @!P0 BRA `(.L_x_7) ;  /* 0x0000000000088947 */ /* 0x000fea0003800000 */
[----:B------:R-:W1:Y:S02]  /*1c40*/  SYNCS.PHASECHK.TRANS64.TRYWAIT P2, [UR14+0xb000], RZ ;  /* 0x00b000ffff0075a7 */ /* 0x000e64000804110e */
[----:B-1----:R-:W-:Y:S05]  /*1c50*/  @!P2 BRA `(.L_x_8) ;  /* 0x000000dc00c4a947 */ /* 0x002fea0003800000 */
.L_x_7:
[----:B------:R-:W-:Y:S01]  /*1c60*/  BAR.SYNC.DEFER_BLOCKING 0x0 ;  /* 0x0000000000007b1d */ /* 0x000fe20000010000 */
[C---:B------:R-:W-:Y:S01]  /*1c70*/  ISETP.GT.AND P3, PT, R3.reuse, 0x1, PT ;  /* 0x000000010300780c */ /* 0x040fe20003f64270 */
[----:B------:R-:W-:Y:S01]  /*1c80*/  UISETP.GT.AND UP2, UPT, UR16, -0x1, UPT ;  /* 0xffffffff1000788c */ /* 0x000fe2000bf44270 */
[C---:B------:R-:W-:Y:S02]  /*1c90*/  ISETP.GT.AND P2, PT, R3.reuse, RZ, PT ;  /* 0x000000ff0300720c */ /* 0x040fe40003f44270 */
[C---:B------:R-:W-:Y:S01]  /*1ca0*/  ISETP.GT.AND P5, PT, R3.reuse, 0x2, PT ;  /* 0x000000020300780c */ /* 0x040fe20003fa4270 */
[----:B0-----:R-:W0:Y:S01]  /*1cb0*/  LDCU UR4, c[0x0][0x3a8] ;  /* 0x00007500ff0477ac */ /* 0x001e220008000800 */
[----:B------:R-:W-:Y:S01]  /*1cc0*/  ISETP.GT.AND P4, PT, R3, 0x3, PT ;  /* 0x000000030300780c */ /* 0x000fe20003f84270 */
[----:B------:R-:W0:Y:S01]  /*1cd0*/  LDTM.x128 R4, tmem[UR20] ;  /* 0x00000014000479ee */ /* 0x000e2200083c0000 */
[----:B------:R-:W-:Y:S01]  /*1ce0*/  LOP3.LUT P6, RZ, R2, 0xff, RZ, 0xc0, !PT ;  /* 0x000000ff02ff7812 */ /* 0x000fe200078cc0ff */
[----:B------:R-:W1:Y:S01]  /*1cf0*/  LDCU.64 UR6, c[0x0][0x3d0] ;  /* 0x00007a00ff0677ac */ /* 0x000e620008000a00 */
[----:B------:R-:W-:-:S02]  /*1d00*/  PRMT R185, RZ, 0x7610, R185 ;  /* 0x00007610ffb97816 */ /* 0x000fc400000000b9 */
[----:B------:R-:W-:Y:S02]  /*1d10*/  PRMT R189, RZ, 0x7610, R189 ;  /* 0x00007610ffbd7816 */ /* 0x000fe400000000bd */
[----:B------:R-:W-:Y:S02]  /*1d20*/  PRMT R170, RZ, 0x7610, R170 ;  /* 0x00007610ffaa7816 */ /* 0x000fe400000000aa */
[----:B------:R-:W-:Y:S02]  /*1d30*/  PRMT R174, RZ, 0x7610, R174 ;  /* 0x00007610ffae7816 */ /* 0x000fe400000000ae */
[----:B------:R-:W-:Y:S02]  /*1d40*/  PRMT R176, RZ, 0x7610, R176 ;  /* 0x00007610ffb07816 */ /* 0x000fe400000000b0 */
[----:B------:R-:W-:Y:S01]  /*1d50*/  PRMT R178, RZ, 0x7610, R178 ;  /* 0x00007610ffb27816 */ /* 0x000fe200000000b2 */
[----:B------:R-:W2:Y:S01]  /*1d60*/  @!P6 SYNCS.CCTL.IV [UR14+0xb000] ;  /* 0x00b00000ff00e9b1 */ /* 0x000ea2000800000e */
[----:B------:R-:W-:Y:S01]  /*1d70*/  NOP ;  /* 0x0000000000007918 */ /* 0x000fe20000000000 */
[----:B-1----:R-:W-:Y:S01]  /*1d80*/  UIMAD UR6, UR9, UR6, URZ ;  /* 0x00000006090672a4 */ /* 0x002fe2000f8e02ff */
[----:B0-----:R-:W-:Y:S01]  /*1d90*/  FMUL R6, R6, UR4 ;  /* 0x0000000406067c20 */ /* 0x001fe20008400000 */
[----:B------:R-:W-:Y:S01]  /*1da0*/  FMUL R10, R10, UR4 ;  /* 0x000000040a0a7c20 */ /* 0x000fe20008400000 */
[----:B------:R-:W-:Y:S01]  /*1db0*/  FMUL R14, R14, UR4 ;  /* 0x000000040e0e7c20 */ /* 0x000fe20008400000 */
[----:B------:R-:W-:Y:S01]  /*1dc0*/  FMUL R18, R18, UR4 ;  /* 0x0000000412127c20 */ /* 0x000fe20008400000 */
[----:B------:R-:W-:Y:S01]  /*1dd0*/  FMUL R22, R22, UR4 ;  /* 0x0000000416167c20 */ /* 0x000fe20008400000 */
[----:B------:R-:W-:Y:S01]  /*1de0*/  FSEL R6, R6, -INF , P3 ;  /* 0xff80000006067808 */ /* 0x000fe20001800000 */
[----:B------:R-:W-:Y:S01]  /*1df0*/  FMUL R26, R26, UR4 ;  /* 0x000000041a1a7c20 */ /* 0x000fe20008400000 */
[----:B------:R-:W-:Y:S01]  /*1e00*/  ISETP.GT.AND P3, PT, R3, 0x5, PT ;  /* 0x000000050300780c */ /* 0x000fe20003f64270 */
        /* <DEDUP_REMOVED lines=8> */
[----:B------:R-:W-:Y:S01]  /*1e90*/  FSEL R5, R5, -INF , P2 ;  /* 0xff80000005057808 */ /* 0x000fe20001000000 */
[----:B------:R-:W-:Y:S01]  /*1ea0*/  FMUL R9, R9, UR4 ;  /* 0x0000000409097c20 */ /* 0x000fe20008400000 */
[----:B------:R-:W-:Y:S01]  /*1eb0*/  FSEL R14, R14, -INF , P3 ;  /* 0xff8000000e0e7808 */ /* 0x000fe20001800000 */
[----:B------:R-:W-:Y:S01]  /*1ec0*/  FMUL R11, R11, UR4 ;  /* 0x000000040b0b7c20 */ /* 0x000fe20008400000 */
[C---:B------:R-:W-:Y:S01]  /*1ed0*/  ISETP.GT.AND P3, PT, R3.reuse, 0xd, PT ;  /* 0x0000000d0300780c */ /* 0x040fe20003f64270 */
[----:B------:R-:W-:Y:S01]  /*1ee0*/  FMUL R12, R12, UR4 ;  /* 0x000000040c0c7c20 */ /* 0x000fe20008400000 */
[----:B------:R-:W-:Y:S01]  /*1ef0*/  ISETP.GT.AND P2, PT, R3, 0x4, PT ;  /* 0x000000040300780c */ /* 0x000fe20003f44270 */
[----:B------:R-:W-:Y:S01]  /*1f00*/  FMUL R13, R13, UR4 ;  /* 0x000000040d0d7c20 */ /* 0x000fe20008400000 */
[----:B------:R-:W-:Y:S01]  /*1f10*/  FSEL R18, R18, -INF , P3 ;  /* 0xff80000012127808 */ /* 0x000fe20001800000 */
[----:B------:R-:W-:Y:S01]  /*1f20*/  FMUL R15, R15, UR4 ;  /* 0x000000040f0f7c20 */ /* 0x000fe20008400000 */
[----:B------:R-:W-:Y:S01]  /*1f30*/  ISETP.GT.AND P3, PT, R3, 0x11, PT ;  /* 0x000000110300780c */ /* 0x000fe20003f64270 */
[----:B------:R-:W-:Y:S01]  /*1f40*/  FMUL R16, R16, UR4 ;  /* 0x0000000410107c20 */ /* 0x000fe20008400000 */
[----:B------:R-:W-:Y:S01]  /*1f50*/  FSEL R7, R7, -INF , P5 ;  /* 0xff80000007077808 */ /* 0x000fe20002800000 */
        /* <DEDUP_REMOVED lines=21> */
[----:B------:R-:W-:Y:S01]  /*20b0*/  PLOP3.LUT P3, PT, PT, PT, UP2, 0x80, 0x8 ;  /* 0x000000000008781c */ /* 0x000fe20003f6f028 */
[----:B------:R-:W-:Y:S01]  /*20c0*/  FMUL R32, R32, UR4 ;  /* 0x0000000420207c20 */ /* 0x000fe20008400000 */
[----:B------:R-:W-:Y:S01]  /*20d0*/  FSEL R9, R9, -INF , P2 ;  /* 0xff80000009097808 */ /* 0x000fe20001000000 */
[----:B------:R-:W-:Y:S01]  /*20e0*/  FMUL R33, R33, UR4 ;  /* 0x0000000421217c20 */ /* 0x000fe20008400000 */
[----:B------:R-:W-:Y:S01]  /*20f0*/  FSEL R133, R4, -INF , P3 ;  /* 0xff80000004857808 */ /* 0x000fe20001800000 */
[----:B------:R-:W-:Y:S01]  /*2100*/  FMUL R35, R35, UR4 ;  /* 0x0000000423237c20 */ /* 0x000fe20008400000 */
[----:B------:R-:W-:Y:S01]  /*2110*/  ISETP.GT.AND P2, PT, R3, 0x8, PT ;  /* 0x000000080300780c */ /* 0x000fe20003f44270 */
[----:B------:R-:W-:Y:S01]  /*2120*/  FMUL R36, R36, UR4 ;  /* 0x0000000424247c20 */ /* 0x000fe20008400000 */
[----:B------:R-:W-:Y:S01]  /*2130*/  FMNMX3 R4, R133, R5, R6, !PT ;  /* 0x0000000585047276 */ /* 0x000fe20007800006 */
[----:B------:R-:W-:Y:S01]  /*2140*/  FMUL R37, R37, UR4 ;  /* 0x0000000425257c20 */ /* 0x000fe20008400000 */
[----:B------:R-:W-:Y:S01]  /*2150*/  FSEL R11, R11, -INF , P5 ;  /* 0xff8000000b0b7808 */ /* 0x000fe20002800000 */
[----:B------:R-:W-:Y:S01]  /*2160*/  FMUL R38, R38, UR4 ;  /* 0x0000000426267c20 */ /* 0x000fe20008400000 */
[----:B------:R-:W-:Y:S01]  /*2170*/  FMNMX3 R4, R4, R7, R8, !PT ;  /* 0x0000000704047276 */ /* 0x000fe20007800008 */
[----:B------:R-:W-:Y:S01]  /*2180*/  FMUL R39, R39, UR4 ;  /* 0x0000000427277c20 */ /* 0x000fe20008400000 */
[----:B------:R-:W-:Y:S01]  /*2190*/  FSEL R12, R12, -INF , P4 ;  /* 0xff8000000c0c7808 */ /* 0x000fe20002000000 */
[----:B------:R-:W-:Y:S01]  /*21a0*/  FMUL R40, R40, UR4 ;  /* 0x0000000428287c20 */ /* 0x000fe20008400000 */
[----:B------:R-:W-:Y:S01]  /*21b0*/  FMNMX3 R4, R4, R9, R10, !PT ;  /* 0x0000000904047276 */ /* 0x000fe2000780000a */
[----:B------:R-:W-:Y:S01]  /*21c0*/  FMUL R43, R43, UR4 ;  /* 0x000000042b2b7c20 */ /* 0x000fe20008400000 */
[----:B------:R-:W-:Y:S01]  /*21d0*/  ISETP.GT.AND P5, PT, R3, 0xa, PT ;  /* 0x0000000a0300780c */ /* 0x000fe20003fa4270 */
[----:B------:R-:W-:Y:S01]  /*21e0*/  FMUL R41, R41, UR4 ;  /* 0x0000000429297c20 */ /* 0x000fe20008400000 */
[----:B------:R-:W-:Y:S01]  /*21f0*/  ISETP.GT.AND P4, PT, R3, 0xb, PT ;  /* 0x0000000b0300780c */ /* 0x000fe20003f84270 */
[----:B------:R-:W-:Y:S01]  /*2200*/  FMUL R42, R42, UR4 ;  /* 0x000000042a2a7c20 */ /* 0x000fe20008400000 */
[----:B------:R-:W-:Y:S01]  /*2210*/  FSEL R13, R13, -INF , P2 ;  /* 0xff8000000d0d7808 */ /* 0x000fe20001000000 */
[----:B------:R-:W-:Y:S01]  /*2220*/  FMUL R47, R47, UR4 ;  /* 0x000000042f2f7c20 */ /* 0x000fe20008400000 */
[----:B------:R-:W-:Y:S01]  /*2230*/  FMNMX3 R4, R4, R11, R12, !PT ;  /* 0x0000000b04047276 */ /* 0x000fe2000780000c */
[----:B------:R-:W-:Y:S01]  /*2240*/  FMUL R44, R44, UR4 ;  /* 0x000000042c2c7c20 */ /* 0x000fe20008400000 */
[----:B------:R-:W-:Y:S01]  /*2250*/  ISETP.GT.AND P2, PT, R3, 0xc, PT ;  /* 0x0000000c0300780c */ /* 0x000fe20003f44270 */
[----:B------:R-:W-:Y:S01]  /*2260*/  FMUL R45, R45, UR4 ;  /* 0x000000042d2d7c20 */ /* 0x000fe20008400000 */
[----:B------:R-:W-:Y:S01]  /*2270*/  FSEL R15, R15, -INF , P5 ;  /* 0xff8000000f0f7808 */ /* 0x000fe20002800000 */
[----:B------:R-:W-:Y:S01]  /*2280*/  FMUL R46, R46, UR4 ;  /* 0x000000042e2e7c20 */ /* 0x000fe20008400000 */
[----:B------:R-:W-:Y:S01]  /*2290*/  FSEL R16, R16, -INF , P4 ;  /* 0xff80000010107808 */ /* 0x000fe20002000000 */
[----:B------:R-:W-:Y:S01]  /*22a0*/  FMUL R48, R48, UR4 ;  /* 0x0000000430307c20 */ /* 0x000fe20008400000 */
[----:B------:R-:W-:Y:S01]  /*22b0*/  FMNMX3 R4, R4, R13, R14, !PT ;  /* 0x0000000d04047276 */ /* 0x000fe2000780000e */
[----:B------:R-:W-:Y:S01]  /*22c0*/  FMUL R49, R49, UR4 ;  /* 0x0000000431317c20 */ /* 0x000fe20008400000 */
[C---:B------:R-:W-:Y:S01]  /*22d0*/  ISETP.GT.AND P5, PT, R3.reuse, 0xe, PT ;  /* 0x0000000e0300780c */ /* 0x040fe20003fa4270 */
        /* <DEDUP_REMOVED lines=71> */
[----:B------:R-:W-:Y:S01]  /*2750*/  FSEL R35, R35, -INF , P5 ;  /* 0xff80000023237808 */ /* 0x000fe20002800000 */
        /* <DEDUP_REMOVED lines=79> */
[----:B------:R-:W-:Y:S01]  /*2c50*/  ISETP.GT.AND P5, PT, R3, 0x31, PT ;  /* 0x000000310300780c */ /* 0x000fe20003fa4270 */
[----:B------:R-:W-:Y:S01]  /*2c60*/  FMUL R126, R126, UR4 ;  /* 0x000000047e7e7c20 */ /* 0x000fe20008400000 */
[----:B------:R-:W-:Y:S01]  /*2c70*/  FMNMX3 R47, R47, R135, R48, !PT ;  /* 0x000000872f2f7276 */ /* 0x000fe20007800030 */
[----:B------:R-:W-:Y:S01]  /*2c80*/  FMUL R127, R127, UR4 ;  /* 0x000000047f7f7c20 */ /* 0x000fe20008400000 */
[----:B------:R-:W-:Y:S01]  /*2c90*/  FSEL R141, R53, -INF , P2 ;  /* 0xff800000358d7808 */ /* 0x000fe20001000000 */
        /* <DEDUP_REMOVED lines=8> */
[----:B------:R-:W-:Y:S01]  /*2d20*/  USHF.R.S32.HI UR4, URZ, 0x1f, UR6 ;  /* 0x0000001fff047899 */ /* 0x000fe20008011406 */
[----:B------:R-:W-:-:S02]  /*2d30*/  FMNMX3 R47, R47, R137, R50, !PT ;  /* 0x000000892f2f7276 */ /* 0x000fc40007800032 */
[C---:B------:R-:W-:Y:S02]  /*2d40*/  ISETP.GT.AND P5, PT, R3.reuse, 0x35, PT ;  /* 0x000000350300780c */ /* 0x040fe40003fa4270 */
[C---:B------:R-:W-:Y:S02]  /*2d50*/  ISETP.GT.AND P4, PT, R3.reuse, 0x32, PT ;  /* 0x000000320300780c */ /* 0x040fe40003f84270 */
[----:B------:R-:W-:Y:S02]  /*2d60*/  ISETP.GT.AND P3, PT, R3, 0x33, PT ;  /* 0x000000330300780c */ /* 0x000fe40003f64270 */
[----:B------:R-:W-:Y:S02]  /*2d70*/  FSEL R145, R57, -INF , P2 ;  /* 0xff80000039917808 */ /* 0x000fe40001000000 */
[----:B------:R-:W-:Y:S02]  /*2d80*/  FMNMX3 R47, R47, R139, R52, !PT ;  /* 0x0000008b2f2f7276 */ /* 0x000fe40007800034 */
[----:B------:R-:W-:-:S02]  /*2d90*/  ISETP.GT.AND P2, PT, R3, 0x38, PT ;  /* 0x000000380300780c */ /* 0x000fc40003f44270 */
[----:B------:R-:W-:Y:S02]  /*2da0*/  FSEL R58, R58, -INF , P5 ;  /* 0xff8000003a3a7808 */ /* 0x000fe40002800000 */
[----:B------:R-:W-:Y:S02]  /*2db0*/  ISETP.GT.AND P5, PT, R3, 0x39, PT ;  /* 0x000000390300780c */ /* 0x000fe40003fa4270 */
[----:B------:R-:W-:Y:S02]  /*2dc0*/  FSEL R143, R55, -INF , P4 ;  /* 0xff800000378f7808 */ /* 0x000fe40002000000 */
[----:B------:R-:W-:Y:S02]  /*2dd0*/  FSEL R56, R56, -INF , P3 ;  /* 0xff80000038387808 */ /* 0x000fe40001800000 */
[----:B------:R-:W-:Y:S02]  /*2de0*/  FMNMX3 R47, R47, R141, R54, !PT ;  /* 0x0000008d2f2f7276 */ /* 0x000fe40007800036 */
[----:B------:R-:W-:-:S02]  /*2df0*/  FSEL R61, R61, -INF , P2 ;  /* 0xff8000003d3d7808 */ /* 0x000fc40001000000 */
[C---:B------:R-:W-:Y:S02]  /*2e00*/  ISETP.GT.AND P2, PT, R3.reuse, 0x3c, PT ;  /* 0x0000003c0300780c */ /* 0x040fe40003f44270 */
[----:B------:R-:W-:Y:S02]  /*2e10*/  FSEL R62, R62, -INF , P5 ;  /* 0xff8000003e3e7808 */ /* 0x000fe40002800000 */
[C---:B------:R-:W-:Y:S02]  /*2e20*/  ISETP.GT.AND P5, PT, R3.reuse, 0x3d, PT ;  /* 0x0000003d0300780c */ /* 0x040fe40003fa4270 */
[C---:B------:R-:W-:Y:S02]  /*2e30*/  ISETP.GT.AND P4, PT, R3.reuse, 0x36, PT ;  /* 0x000000360300780c */ /* 0x040fe40003f84270 */
[----:B------:R-:W-:Y:S02]  /*2e40*/  ISETP.GT.AND P3, PT, R3, 0x37, PT ;  /* 0x000000370300780c */ /* 0x000fe40003f64270 */
[----:B------:R-:W-:-:S02]  /*2e50*/  FMNMX3 R47, R47, R143, R56, !PT ;  /* 0x0000008f2f2f7276 */ /* 0x000fc40007800038 */
[----:B------:R-:W-:Y:S02]  /*2e60*/  FSEL R4, R65, -INF , P2 ;  /* 0xff80000041047808 */ /* 0x000fe40001000000 */
[----:B------:R-:W-:Y:S02]  /*2e70*/  FSEL R65, R66, -INF , P5 ;  /* 0xff80000042417808 */ /* 0x000fe40002800000 */
[----:B------:R-:W-:Y:S02]  /*2e80*/  FSEL R59, R59, -INF , P4 ;  /* 0xff8000003b3b7808 */ /* 0x000fe40002000000 */
[----:B------:R-:W-:Y:S02]  /*2e90*/  FSEL R60, R60, -INF , P3 ;  /* 0xff8000003c3c7808 */ /* 0x000fe40001800000 */
[----:B------:R-:W-:Y:S02]  /*2ea0*/  FMNMX3 R66, R47, R145, R58, !PT ;  /* 0x000000912f427276 */ /* 0x000fe4000780003a */
[----:B------:R-:W-:-:S02]  /*2eb0*/  ISETP.GT.AND P4, PT, R3, 0x3a, PT ;  /* 0x0000003a0300780c */ /* 0x000fc40003f84270 */
[----:B------:R-:W-:Y:S02]  /*2ec0*/  ISETP.GT.AND P3, PT, R3, 0x3b, PT ;  /* 0x0000003b0300780c */ /* 0x000fe40003f64270 */
[----:B------:R-:W-:Y:S02]  /*2ed0*/  FMNMX3 R66, R66, R59, R60, !PT ;  /* 0x0000003b42427276 */ /* 0x000fe4000780003c */
[----:B------:R-:W-:Y:S02]  /*2ee0*/  FSEL R63, R63, -INF , P4 ;  /* 0xff8000003f3f7808 */ /* 0x000fe40002000000 */
[----:B------:R-:W-:Y:S02]  /*2ef0*/  FSEL R64, R64, -INF , P3 ;  /* 0xff80000040407808 */ /* 0x000fe40001800000 */
[----:B------:R-:W-:Y:S02]  /*2f00*/  FMNMX3 R66, R66, R61, R62, !PT ;  /* 0x0000003d42427276 */ /* 0x000fe4000780003e */
[----:B------:R-:W-:-:S02]  /*2f10*/  ISETP.GT.AND P4, PT, R3, 0x3e, PT ;  /* 0x0000003e0300780c */ /* 0x000fc40003f84270 */
[C---:B------:R-:W-:Y:S02]  /*2f20*/  ISETP.GT.AND P3, PT, R3.reuse, 0x3f, PT ;  /* 0x0000003f0300780c */ /* 0x040fe40003f64270 */
[----:B------:R-:W-:Y:S02]  /*2f30*/  FMNMX3 R66, R66, R63, R64, !PT ;  /* 0x0000003f42427276 */ /* 0x000fe40007800040 */
[C---:B------:R-:W-:Y:S02]  /*2f40*/  ISETP.GT.AND P2, PT, R3.reuse, 0x40, PT ;  /* 0x000000400300780c */ /* 0x040fe40003f44270 */
[----:B------:R-:W-:Y:S02]  /*2f50*/  ISETP.GT.AND P5, PT, R3, 0x41, PT ;  /* 0x000000410300780c */ /* 0x000fe40003fa4270 */
[----:B------:R-:W-:Y:S02]  /*2f60*/  FSEL R67, R67, -INF , P4 ;  /* 0xff80000043437808 */ /* 0x000fe40002000000 */
[----:B------:R-:W-:-:S02]  /*2f70*/  FSEL R57, R68, -INF , P3 ;  /* 0xff80000044397808 */ /* 0x000fc40001800000 */
[----:B------:R-:W-:Y:S02]  /*2f80*/  FMNMX3 R66, R66, R4, R65, !PT ;  /* 0x0000000442427276 */ /* 0x000fe40007800041 */
[C---:B------:R-:W-:Y:S02]  /*2f90*/  ISETP.GT.AND P4, PT, R3.reuse, 0x42, PT ;  /* 0x000000420300780c */ /* 0x040fe40003f84270 */
[----:B------:R-:W-:Y:S02]  /*2fa0*/  ISETP.GT.AND P3, PT, R3, 0x43, PT ;  /* 0x000000430300780c */ /* 0x000fe40003f64270 */
[----:B------:R-:W-:Y:S02]  /*2fb0*/  FSEL R69, R69, -INF , P2 ;  /* 0xff80000045457808 */ /* 0x000fe40001000000 */
[----:B------:R-:W-:Y:S02]  /*2fc0*/  FSEL R55, R70, -INF , P5 ;  /* 0xff80000046377808 */ /* 0x000fe40002800000 */
[----:B------:R-:W-:-:S02]  /*2fd0*/  FMNMX3 R66, R66, R67, R57, !PT ;  /* 0x0000004342427276 */ /* 0x000fc40007800039 */
[C---:B------:R-:W-:Y:S02]  /*2fe0*/  ISETP.GT.AND P2, PT, R3.reuse, 0x44, PT ;  /* 0x000000440300780c */ /* 0x040fe40003f44270 */
[----:B------:R-:W-:Y:S02]  /*2ff0*/  ISETP.GT.AND P5, PT, R3, 0x45, PT ;  /* 0x000000450300780c */ /* 0x000fe40003fa4270 */
[----:B------:R-:W-:Y:S02]  /*3000*/  FSEL R71, R71, -INF , P4 ;  /* 0xff80000047477808 */ /* 0x000fe40002000000 */
[----:B------:R-:W-:Y:S02]  /*3010*/  FSEL R53, R72, -INF , P3 ;  /* 0xff80000048357808 */ /* 0x000fe40001800000 */
[----:B------:R-:W-:Y:S02]  /*3020*/  FMNMX3 R66, R66, R69, R55, !PT ;  /* 0x0000004542427276 */ /* 0x000fe40007800037 */
[----:B------:R-:W-:-:S02]  /*3030*/  ISETP.GT.AND P4, PT, R3, 0x46, PT ;  /* 0x000000460300780c */ /* 0x000fc40003f84270 */
[----:B------:R-:W-:Y:S02]  /*3040*/  ISETP.GT.AND P3, PT, R3, 0x47, PT ;  /* 0x000000470300780c */ /* 0x000fe40003f64270 */
[----:B------:R-:W-:Y:S02]  /*3050*/  FSEL R73, R73, -INF , P2 ;  /* 0xff80000049497808 */ /* 0x000fe40001000000 */
[----:B------:R-:W-:Y:S02]  /*3060*/  FSEL R51, R74, -INF , P5 ;  /* 0xff8000004a337808 */ /* 0x000fe40002800000 */
[----:B------:R-:W-:Y:S02]  /*3070*/  FMNMX3 R66, R66, R71, R53, !PT ;  /* 0x0000004742427276 */ /* 0x000fe40007800035 */
[C---:B------:R-:W-:Y:S02]  /*3080*/  ISETP.GT.AND P2, PT, R3.reuse, 0x48, PT ;  /* 0x000000480300780c */ /* 0x040fe40003f44270 */
[----:B------:R-:W-:-:S02]  /*3090*/  ISETP.GT.AND P5, PT, R3, 0x49, PT ;  /* 0x000000490300780c */ /* 0x000fc40003fa4270 */
[----:B------:R-:W-:Y:S02]  /*30a0*/  FSEL R75, R75, -INF , P4 ;  /* 0xff8000004b4b7808 */ /* 0x000fe40002000000 */
[----:B------:R-:W-:Y:S02]  /*30b0*/  FSEL R49, R76, -INF , P3 ;  /* 0xff8000004c317808 */ /* 0x000fe40001800000 */
[----:B------:R-:W-:Y:S02]  /*30c0*/  FMNMX3 R66, R66, R73, R51, !PT ;  /* 0x0000004942427276 */ /* 0x000fe40007800033 */
[C---:B------:R-:W-:Y:S02]  /*30d0*/  ISETP.GT.AND P4, PT, R3.reuse, 0x4a, PT ;  /* 0x0000004a0300780c */ /* 0x040fe40003f84270 */
[----:B------:R-:W-:Y:S02]  /*30e0*/  ISETP.GT.AND P3, PT, R3, 0x4b, PT ;  /* 0x0000004b0300780c */ /* 0x000fe40003f64270 */
[----:B------:R-:W-:-:S02]  /*30f0*/  FSEL R77, R77, -INF , P2 ;  /* 0xff8000004d4d7808 */ /* 0x000fc40001000000 */
[----:B------:R-:W-:Y:S02]  /*3100*/  FSEL R47, R78, -INF , P5 ;  /* 0xff8000004e2f7808 */ /* 0x000fe40002800000 */
        /* <DEDUP_REMOVED lines=126> */
[----:B------:R-:W-:Y:S02]  /*38f0*/  ISETP.GT.AND P3, PT, R3, 0x7e, PT ;  /* 0x0000007e0300780c */ /* 0x000fe40003f64270 */
[----:B------:R-:W-:Y:S02]  /*3900*/  FSEL R129, R129, -INF , P2 ;  /* 0xff80000081817808 */ /* 0x000fe40001000000 */
[----:B------:R-:W-:Y:S02]  /*3910*/  FSEL R130, R130, -INF , P5 ;  /* 0xff80000082827808 */ /* 0x000fe40002800000 */
[----:B------:R-:W-:Y:S02]  /*3920*/  FMNMX3 R68, R68, R127, R119, !PT ;  /* 0x0000007f44447276 */ /* 0x000fe40007800077 */
[----:B------:R-:W-:-:S02]  /*3930*/  FSEL R131, R131, -INF , P3 ;  /* 0xff80000083837808 */ /* 0x000fc40001800000 */
[----:B------:R-:W-:-:S04]  /*3940*/  FMNMX3 R68, R68, R129, R130, !PT ;  /* 0x0000008144447276 */ /* 0x000fc80007800082 */
[----:B------:R-:W-:-:S05]  /*3950*/  FMNMX3 R98, R68, -INF , R131, !PT ;  /* 0xff80000044627876 */ /* 0x000fca0007800083 */
[--C-:B------:R-:W-:Y:S01]  /*3960*/  FADD R6, R6, -R98.reuse ;  /* 0x8000006206067221 */ /* 0x100fe20000000000 */
[--C-:B------:R-:W-:Y:S01]  /*3970*/  FADD R7, R7, -R98.reuse ;  /* 0x8000006207077221 */ /* 0x100fe20000000000 */
[--C-:B------:R-:W-:Y:S01]  /*3980*/  FADD R10, R10, -R98.reuse ;  /* 0x800000620a0a7221 */ /* 0x100fe20000000000 */
[--C-:B------:R-:W-:Y:S01]  /*3990*/  FADD R14, R14, -R98.reuse ;  /* 0x800000620e0e7221 */ /* 0x100fe20000000000 */
[----:B------:R-:W-:Y:S01]  /*39a0*/  FMUL R6, R6, 1.4426950216293334961 ;  /* 0x3fb8aa3b06067820 */ /* 0x000fe20000400000 */
[----:B------:R-:W-:Y:S01]  /*39b0*/  FMUL R7, R7, 1.4426950216293334961 ;  /* 0x3fb8aa3b07077820 */ /* 0x000fe20000400000 */
[----:B------:R-:W-:Y:S01]  /*39c0*/  FMUL R74, R10, 1.4426950216293334961 ;  /* 0x3fb8aa3b0a4a7820 */ /* 0x000fe20000400000 */
[----:B------:R-:W-:Y:S01]  /*39d0*/  FMUL R14, R14, 1.4426950216293334961 ;  /* 0x3fb8aa3b0e0e7820 */ /* 0x000fe20000400000 */
[----:B------:R0:W-:Y:S01]  /*39e0*/  MUFU.EX2 R70, R6 ;  /* 0x0000000600467308 */ /* 0x0001e20000000800 */
[--C-:B------:R-:W-:Y:S01]  /*39f0*/  FADD R20, R20, -R98.reuse ;  /* 0x8000006214147221 */ /* 0x100fe20000000000 */
[--C-:B------:R-:W-:Y:S01]  /*3a00*/  FADD R5, R5, -R98.reuse ;  /* 0x8000006205057221 */ /* 0x100fe20000000000 */
[--C-:B------:R-:W-:Y:S01]  /*3a10*/  FADD R15, R15, -R98.reuse ;  /* 0x800000620f0f7221 */ /* 0x100fe20000000000 */
[--C-:B------:R-:W-:Y:S01]  /*3a20*/  FADD R8, R8, -R98.reuse ;  /* 0x8000006208087221 */ /* 0x100fe20000000000 */
[--C-:B------:R-:W-:Y:S01]  /*3a30*/  FADD R9, R9, -R98.reuse ;  /* 0x8000006209097221 */ /* 0x100fe20000000000 */
[--C-:B------:R-:W-:Y:S01]  /*3a40*/  FADD R12, R12, -R98.reuse ;  /* 0x800000620c0c7221 */ /* 0x100fe20000000000 */
[----:B------:R-:W-:Y:S01]  /*3a50*/  FMUL R167, R5, 1.4426950216293334961 ;  /* 0x3fb8aa3b05a77820 */ /* 0x000fe20000400000 */
[----:B------:R-:W-:Y:S01]  /*3a60*/  MUFU.EX2 R169, R7 ;  /* 0x0000000700a97308 */ /* 0x000fe20000000800 */
[--C-:B0-----:R-:W-:Y:S01]  /*3a70*/  FADD R6, R11, -R98.reuse ;  /* 0x800000620b067221 */ /* 0x101fe20000000000 */
[----:B------:R-:W-:Y:S01]  /*3a80*/  FMUL R15, R15, 1.4426950216293334961 ;  /* 0x3fb8aa3b0f0f7820 */ /* 0x000fe20000400000 */
[--C-:B------:R-:W-:Y:S01]  /*3a90*/  FADD R16, R16, -R98.reuse ;  /* 0x8000006210107221 */ /* 0x100fe20000000000 */
[----:B------:R-:W-:Y:S01]  /*3aa0*/  FMUL R5, R8, 1.4426950216293334961 ;  /* 0x3fb8aa3b08057820 */ /* 0x000fe20000400000 */
[----:B------:R-:W-:Y:S01]  /*3ab0*/  FMUL R6, R6, 1.4426950216293334961 ;  /* 0x3fb8aa3b06067820 */ /* 0x000fe20000400000 */
[--C-:B------:R-:W-:Y:S01]  /*3ac0*/  FADD R21, R21, -R98.reuse ;  /* 0x8000006215157221 */ /* 0x100fe20000000000 */
[--C-:B------:R-:W-:Y:S01]  /*3ad0*/  FADD R24, R24, -R98.reuse ;  /* 0x8000006218187221 */ /* 0x100fe20000000000 */
[----:B------:R-:W-:Y:S01]  /*3ae0*/  MUFU.EX2 R11, R74 ;  /* 0x0000004a000b7308 */ /* 0x000fe20000000800 */
[--C-:B------:R-:W-:Y:S01]  /*3af0*/  FADD R33, R33, -R98.reuse ;  /* 0x8000006221217221 */ /* 0x100fe20000000000 */
[----:B------:R-:W-:Y:S01]  /*3b00*/  FMUL R8, R9, 1.4426950216293334961 ;  /* 0x3fb8aa3b09087820 */ /* 0x000fe20000400000 */
[--C-:B------:R-:W-:Y:S01]  /*3b10*/  FADD R29, R29, -R98.reuse ;  /* 0x800000621d1d7221 */ /* 0x100fe20000000000 */
[----:B------:R-:W-:Y:S01]  /*3b20*/  FMUL R9, R12, 1.4426950216293334961 ;  /* 0x3fb8aa3b0c097820 */ /* 0x000fe20000400000 */
[--C-:B------:R-:W-:Y:S01]  /*3b30*/  FADD R40, R40, -R98.reuse ;  /* 0x8000006228287221 */ /* 0x100fe20000000000 */
[--C-:B------:R-:W-:Y:S01]  /*3b40*/  FADD R56, R56, -R98.reuse ;  /* 0x8000006238387221 */ /* 0x100fe20000000000 */
[----:B------:R-:W-:Y:S01]  /*3b50*/  FMUL R12, R16, 1.4426950216293334961 ;  /* 0x3fb8aa3b100c7820 */ /* 0x000fe20000400000 */
[----:B------:R0:W-:Y:S01]  /*3b60*/  MUFU.EX2 R72, R6 ;  /* 0x0000000600487308 */ /* 0x0001e20000000800 */
[----:B------:R-:W-:Y:S01]  /*3b70*/  FMUL R16, R24, 1.4426950216293334961 ;  /* 0x3fb8aa3b18107820 */ /* 0x000fe20000400000 */
[----:B------:R-:W-:Y:S01]  /*3b80*/  FMUL R24, R33, 1.4426950216293334961 ;  /* 0x3fb8aa3b21187820 */ /* 0x000fe20000400000 */
[--C-:B------:R-:W-:Y:S01]  /*3b90*/  FADD R13, R13, -R98.reuse ;  /* 0x800000620d0d7221 */ /* 0x100fe20000000000 */
[--C-:B------:R-:W-:Y:S01]  /*3ba0*/  FADD R59, R59, -R98.reuse ;  /* 0x800000623b3b7221 */ /* 0x100fe20000000000 */
[--C-:B------:R-:W-:Y:S01]  /*3bb0*/  FADD R17, R17, -R98.reuse ;  /* 0x8000006211117221 */ /* 0x100fe20000000000 */
[--C-:B------:R-:W-:Y:S01]  /*3bc0*/  FADD R18, R18, -R98.reuse ;  /* 0x8000006212127221 */ /* 0x100fe20000000000 */
[--C-:B------:R-:W-:Y:S01]  /*3bd0*/  FADD R19, R19, -R98.reuse ;  /* 0x8000006213137221 */ /* 0x100fe20000000000 */
[----:B------:R1:W-:Y:S01]  /*3be0*/  MUFU.EX2 R74, R14 ;  /* 0x0000000e004a7308 */ /* 0x0003e20000000800 */
[--C-:B0-----:R-:W-:Y:S01]  /*3bf0*/  FADD R6, R27, -R98.reuse ;  /* 0x800000621b067221 */ /* 0x101fe20000000000 */
[----:B------:R-:W-:Y:S01]  /*3c00*/  FMUL R10, R13, 1.4426950216293334961 ;  /* 0x3fb8aa3b0d0a7820 */ /* 0x000fe20000400000 */
[--C-:B------:R-:W-:Y:S01]  /*3c10*/  FADD R23, R23, -R98.reuse ;  /* 0x8000006217177221 */ /* 0x100fe20000000000 */
[--C-:B------:R-:W-:Y:S01]  /*3c20*/  FADD R25, R25, -R98.reuse ;  /* 0x8000006219197221 */ /* 0x100fe20000000000 */
[----:B------:R-:W-:Y:S01]  /*3c30*/  FMUL R7, R6, 1.4426950216293334961 ;  /* 0x3fb8aa3b06077820 */ /* 0x000fe20000400000 */
[--C-:B------:R-:W-:Y:S01]  /*3c40*/  FADD R6, R28, -R98.reuse ;  /* 0x800000621c067221 */ /* 0x100fe20000000000 */
[----:B------:R-:W-:Y:S01]  /*3c50*/  FMUL R59, R59, 1.4426950216293334961 ;  /* 0x3fb8aa3b3b3b7820 */ /* 0x000fe20000400000 */
[----:B------:R0:W-:Y:S01]  /*3c60*/  MUFU.EX2 R171, R15 ;  /* 0x0000000f00ab7308 */ /* 0x0001e20000000800 */
[----:B-1----:R-:W-:Y:S01]  /*3c70*/  FMUL R14, R20, 1.4426950216293334961 ;  /* 0x3fb8aa3b140e7820 */ /* 0x002fe20000400000 */
[----:B------:R-:W-:Y:S01]  /*3c80*/  FMUL R6, R6, 1.4426950216293334961 ;  /* 0x3fb8aa3b06067820 */ /* 0x000fe20000400000 */
[----:B------:R-:W-:Y:S01]  /*3c90*/  FMUL R13, R17, 1.4426950216293334961 ;  /* 0x3fb8aa3b110d7820 */ /* 0x000fe20000400000 */
[--C-:B------:R-:W-:Y:S01]  /*3ca0*/  FADD R36, R36, -R98.reuse ;  /* 0x8000006224247221 */ /* 0x100fe20000000000 */
[----:B------:R-:W-:Y:S01]  /*3cb0*/  FMUL R17, R18, 1.4426950216293334961 ;  /* 0x3fb8aa3b12117820 */ /* 0x000fe20000400000 */
[--C-:B------:R-:W-:Y:S01]  /*3cc0*/  FADD R48, R48, -R98.reuse ;  /* 0x8000006230307221 */ /* 0x100fe20000000000 */
[----:B------:R-:W-:Y:S01]  /*3cd0*/  FMUL R18, R19, 1.4426950216293334961 ;  /* 0x3fb8aa3b13127820 */ /* 0x000fe20000400000 */
[----:B------:R1:W-:Y:S01]  /*3ce0*/  MUFU.EX2 R20, R6 ;  /* 0x0000000600147308 */ /* 0x0003e20000000800 */
[----:B0-----:R-:W-:Y:S01]  /*3cf0*/  FMUL R15, R21, 1.4426950216293334961 ;  /* 0x3fb8aa3b150f7820 */ /* 0x001fe20000400000 */
[----:B------:R-:W-:Y:S01]  /*3d00*/  FMUL R21, R29, 1.4426950216293334961 ;  /* 0x3fb8aa3b1d157820 */ /* 0x000fe20000400000 */
[----:B------:R-:W-:Y:S01]  /*3d10*/  FMUL R29, R40, 1.4426950216293334961 ;  /* 0x3fb8aa3b281d7820 */ /* 0x000fe20000400000 */
[----:B------:R-:W-:Y:S01]  /*3d20*/  FMUL R40, R56, 1.4426950216293334961 ;  /* 0x3fb8aa3b38287820 */ /* 0x000fe20000400000 */
[--C-:B------:R-:W-:Y:S01]  /*3d30*/  FADD R63, R63, -R98.reuse ;  /* 0x800000623f3f7221 */ /* 0x100fe20000000000 */
[----:B------:R-:W0:Y:S01]  /*3d40*/  LDC R56, c[0x0][0x3d8] ;  /* 0x0000f600ff387b82 */ /* 0x000e220000000800 */
[----:B------:R-:W-:Y:S01]  /*3d50*/  FMUL R23, R23, 1.4426950216293334961 ;  /* 0x3fb8aa3b17177820 */ /* 0x000fe20000400000 */
[----:B------:R-:W-:Y:S01]  /*3d60*/  MUFU.EX2 R28, R7 ;  /* 0x00000007001c7308 */ /* 0x000fe20000000800 */
[--C-:B-1----:R-:W-:Y:S01]  /*3d70*/  FADD R6, R35, -R98.reuse ;  /* 0x8000006223067221 */ /* 0x102fe20000000000 */
[----:B------:R-:W-:Y:S01]  /*3d80*/  FMUL R19, R25, 1.4426950216293334961 ;  /* 0x3fb8aa3b19137820 */ /* 0x000fe20000400000 */
[--C-:B------:R-:W-:Y:S01]  /*3d90*/  FADD R133, R133, -R98.reuse ;  /* 0x8000006285857221 */ /* 0x100fe20000000000 */
[--C-:B------:R-:W-:Y:S01]  /*3da0*/  FADD R32, R32, -R98.reuse ;  /* 0x8000006220207221 */ /* 0x100fe20000000000 */
[----:B------:R-:W-:Y:S01]  /*3db0*/  FMUL R6, R6, 1.4426950216293334961 ;  /* 0x3fb8aa3b06067820 */ /* 0x000fe20000400000 */
[----:B------:R-:W-:Y:S01]  /*3dc0*/  FMUL R25, R36, 1.4426950216293334961 ;  /* 0x3fb8aa3b24197820 */ /* 0x000fe20000400000 */
[--C-:B------:R-:W-:Y:S01]  /*3dd0*/  FADD R41, R41, -R98.reuse ;  /* 0x8000006229297221 */ /* 0x100fe20000000000 */
[----:B------:R1:W-:Y:S01]  /*3de0*/  MUFU.EX2 R183, R59 ;  /* 0x0000003b00b77308 */ /* 0x0003e20000000800 */
[----:B------:R-:W-:Y:S01]  /*3df0*/  FMUL R36, R48, 1.4426950216293334961 ;  /* 0x3fb8aa3b30247820 */ /* 0x000fe20000400000 */
[--C-:B------:R-:W-:Y:S01]  /*3e00*/  FADD R42, R42, -R98.reuse ;  /* 0x800000622a2a7221 */ /* 0x100fe20000000000 */
[----:B------:R-:W-:Y:S01]  /*3e10*/  FMUL R48, R63, 1.4426950216293334961 ;  /* 0x3fb8aa3b3f307820 */ /* 0x000fe20000400000 */
[----:B------:R-:W-:Y:S01]  /*3e20*/  FADD R60, R60, -R98 ;  /* 0x800000623c3c7221 */ /* 0x000fe20000000000 */
[----:B------:R-:W-:-:S02]  /*3e30*/  IMAD R63, R132, UR7, RZ ;  /* 0x00000007843f7c24 */ /* 0x000fc4000f8e02ff */
[----:B------:R-:W-:Y:S01]  /*3e40*/  FMUL R68, R133, 1.4426950216293334961 ;  /* 0x3fb8aa3b85447820 */ /* 0x000fe20000400000 */
[----:B------:R-:W-:Y:S01]  /*3e50*/  FADD R4, R4, -R98 ;  /* 0x8000006204047221 */ /* 0x000fe20000000000 */
[----:B------:R3:W-:Y:S01]  /*3e60*/  MUFU.EX2 R76, R6 ;  /* 0x00000006004c7308 */ /* 0x0007e20000000800 */
[----:B-1----:R-:W-:Y:S01]  /*3e70*/  SHF.R.U32.HI R59, RZ, 0x7, R2 ;  /* 0x00000007ff3b7819 */ /* 0x002fe20000011602 */
[--C-:B------:R-:W-:Y:S01]  /*3e80*/  FADD R38, R38, -R98.reuse ;  /* 0x8000006226267221 */ /* 0x100fe20000000000 */
[--C-:B------:R-:W-:Y:S01]  /*3e90*/  FADD R52, R52, -R98.reuse ;  /* 0x8000006234347221 */ /* 0x100fe20000000000 */
[--C-:B------:R-:W-:Y:S01]  /*3ea0*/  FADD R34, R34, -R98.reuse ;  /* 0x8000006222227221 */ /* 0x100fe20000000000 */
[----:B------:R-:W-:Y:S01]  /*3eb0*/  SGXT.U32 R59, R59, 0x1 ;  /* 0x000000013b3b781a */ /* 0x000fe20000000000 */
[----:B------:R-:W-:Y:S01]  /*3ec0*/  FMUL R38, R38, 1.4426950216293334961 ;  /* 0x3fb8aa3b26267820 */ /* 0x000fe20000400000 */
[--C-:B------:R-:W-:Y:S01]  /*3ed0*/  FADD R45, R45, -R98.reuse ;  /* 0x800000622d2d7221 */ /* 0x100fe20000000000 */
[----:B------:R1:W-:Y:S01]  /*3ee0*/  MUFU.EX2 R173, R23 ;  /* 0x0000001700ad7308 */ /* 0x0003e20000000800 */
[--C-:B---3--:R-:W-:Y:S01]  /*3ef0*/  FADD R6, R44, -R98.reuse ;  /* 0x800000622c067221 */ /* 0x108fe20000000000 */
[----:B------:R-:W-:Y:S01]  /*3f00*/  FMUL R34, R34, 1.4426950216293334961 ;  /* 0x3fb8aa3b22227820 */ /* 0x000fe20000400000 */
[--C-:B------:R-:W-:Y:S01]  /*3f10*/  FADD R61, R61, -R98.reuse ;  /* 0x800000623d3d7221 */ /* 0x100fe20000000000 */
[--C-:B------:R-:W-:Y:S01]  /*3f20*/  FADD R62, R62, -R98.reuse ;  /* 0x800000623e3e7221 */ /* 0x100fe20000000000 */
[----:B------:R-:W-:Y:S01]  /*3f30*/  FMUL R6, R6, 1.4426950216293334961 ;  /* 0x3fb8aa3b06067820 */ /* 0x000fe20000400000 */
[--C-:B------:R-:W-:Y:S01]  /*3f40*/  FADD R22, R22, -R98.reuse ;  /* 0x8000006216167221 */ /* 0x100fe20000000000 */
[--C-:B------:R-:W-:Y:S01]  /*3f50*/  FADD R43, R43, -R98.reuse ;  /* 0x800000622b2b7221 */ /* 0x100fe20000000000 */
[----:B------:R-:W-:Y:S01]  /*3f60*/  MUFU.EX2 R68, R68 ;  /* 0x0000004400447308 */ /* 0x000fe20000000800 */
[----:B-1----:R-:W-:Y:S01]  /*3f70*/  FMUL R23, R32, 1.4426950216293334961 ;  /* 0x3fb8aa3b20177820 */ /* 0x002fe20000400000 */
[----:B------:R-:W-:Y:S01]  /*3f80*/  FMUL R32, R41, 1.4426950216293334961 ;  /* 0x3fb8aa3b29207820 */ /* 0x000fe20000400000 */
[----:B------:R-:W-:Y:S01]  /*3f90*/  FMUL R41, R42, 1.4426950216293334961 ;  /* 0x3fb8aa3b2a297820 */ /* 0x000fe20000400000 */
[----:B------:R-:W-:Y:S01]  /*3fa0*/  FMUL R42, R60, 1.4426950216293334961 ;  /* 0x3fb8aa3b3c2a7820 */ /* 0x000fe20000400000 */
[----:B------:R-:W-:Y:S01]  /*3fb0*/  SHF.R.S32.HI R60, RZ, 0x1f, R63 ;  /* 0x0000001fff3c7819 */ /* 0x000fe2000001143f */
[--C-:B------:R-:W-:Y:S01]  /*3fc0*/  FADD R46, R46, -R98.reuse ;  /* 0x800000622e2e7221 */ /* 0x100fe20000000000 */
[----:B------:R-:W-:Y:S01]  /*3fd0*/  FMUL R22, R22, 1.4426950216293334961 ;  /* 0x3fb8aa3b16167820 */ /* 0x000fe20000400000 */
[----:B------:R1:W-:Y:S01]  /*3fe0*/  MUFU.EX2 R33, R6 ;  /* 0x0000000600217308 */ /* 0x0003e20000000800 */
[----:B------:R-:W-:Y:S01]  /*3ff0*/  FMUL R43, R43, 1.4426950216293334961 ;  /* 0x3fb8aa3b2b2b7820 */ /* 0x000fe20000400000 */
[--C-:B------:R-:W-:Y:S01]  /*4000*/  FADD R145, R145, -R98.reuse ;  /* 0x8000006291917221 */ /* 0x100fe20000000000 */
[--C-:B------:R-:W-:Y:S01]  /*4010*/  FADD R143, R143, -R98.reuse ;  /* 0x800000628f8f7221 */ /* 0x100fe20000000000 */
[----:B------:R-:W-:Y:S01]  /*4020*/  FMUL R46, R46, 1.4426950216293334961 ;  /* 0x3fb8aa3b2e2e7820 */ /* 0x000fe20000400000 */
[--C-:B------:R-:W-:Y:S01]  /*4030*/  FADD R69, R69, -R98.reuse ;  /* 0x8000006245457221 */ /* 0x100fe20000000000 */
[--C-:B------:R-:W-:Y:S01]  /*4040*/  FADD R39, R39, -R98.reuse ;  /* 0x8000006227277221 */ /* 0x100fe20000000000 */
[----:B------:R-:W-:Y:S01]  /*4050*/  FMUL R143, R143, 1.4426950216293334961 ;  /* 0x3fb8aa3b8f8f7820 */ /* 0x000fe20000400000 */
[----:B------:R-:W3:Y:S01]  /*4060*/  MUFU.EX2 R167, R167 ;  /* 0x000000a700a77308 */ /* 0x000ee20000000800 */
[----:B-1----:R-:W1:Y:S01]  /*4070*/  LDC.64 R6, c[0x0][0x390] ;  /* 0x0000e400ff067b82 */ /* 0x002e620000000a00 */
[----:B------:R-:W-:Y:S01]  /*4080*/  FMUL R69, R69, 1.4426950216293334961 ;  /* 0x3fb8aa3b45457820 */ /* 0x000fe20000400000 */
[--C-:B------:R-:W-:Y:S01]  /*4090*/  FADD R71, R71, -R98.reuse ;  /* 0x8000006247477221 */ /* 0x100fe20000000000 */
[----:B------:R-:W-:Y:S01]  /*40a0*/  FMUL R39, R39, 1.4426950216293334961 ;  /* 0x3fb8aa3b27277820 */ /* 0x000fe20000400000 */
[--C-:B------:R-:W-:Y:S01]  /*40b0*/  FADD R141, R141, -R98.reuse ;  /* 0x800000628d8d7221 */ /* 0x100fe20000000000 */
[--C-:B------:R-:W-:Y:S01]  /*40c0*/  FADD R139, R139, -R98.reuse ;  /* 0x800000628b8b7221 */ /* 0x100fe20000000000 */
[--C-:B------:R-:W-:Y:S01]  /*40d0*/  FADD R26, R26, -R98.reuse ;  /* 0x800000621a1a7221 */ /* 0x100fe20000000000 */
[----:B------:R-:W4:Y:S01]  /*40e0*/  MUFU.EX2 R5, R5 ;  /* 0x0000000500057308 */ /* 0x000f220000000800 */
[--C-:B------:R-:W-:Y:S01]  /*40f0*/  FADD R37, R37, -R98.reuse ;  /* 0x8000006225257221 */ /* 0x100fe20000000000 */
[----:B------:R-:W-:Y:S01]  /*4100*/  FMUL R139, R139, 1.4426950216293334961 ;  /* 0x3fb8aa3b8b8b7820 */ /* 0x000fe20000400000 */
[----:B------:R-:W-:Y:S01]  /*4110*/  FMUL R26, R26, 1.4426950216293334961 ;  /* 0x3fb8aa3b1a1a7820 */ /* 0x000fe20000400000 */
[--C-:B------:R-:W-:Y:S01]  /*4120*/  FADD R137, R137, -R98.reuse ;  /* 0x8000006289897221 */ /* 0x100fe20000000000 */
[--C-:B------:R-:W-:Y:S01]  /*4130*/  FADD R30, R30, -R98.reuse ;  /* 0x800000621e1e7221 */ /* 0x100fe20000000000 */
[--C-:B------:R-:W-:Y:S01]  /*4140*/  FADD R47, R47, -R98.reuse ;  /* 0x800000622f2f7221 */ /* 0x100fe20000000000 */
[--C-:B------:R-:W-:Y:S01]  /*4150*/  FADD R31, R31, -R98.reuse ;  /* 0x800000621f1f7221 */ /* 0x100fe20000000000 */
[----:B------:R-:W5:Y:S01]  /*4160*/  MUFU.EX2 R8, R8 ;  /* 0x0000000800087308 */ /* 0x000f620000000800 */
[----:B------:R-:W-:Y:S01]  /*4170*/  FMUL R30, R30, 1.4426950216293334961 ;  /* 0x3fb8aa3b1e1e7820 */ /* 0x000fe20000400000 */
[--C-:B------:R-:W-:Y:S01]  /*4180*/  FADD R135, R135, -R98.reuse ;  /* 0x8000006287877221 */ /* 0x100fe20000000000 */
[----:B------:R-:W-:Y:S01]  /*4190*/  FMUL R168, R47, 1.4426950216293334961 ;  /* 0x3fb8aa3b2fa87820 */ /* 0x000fe20000400000 */
[--C-:B------:R-:W-:Y:S01]  /*41a0*/  FADD R47, R79, -R98.reuse ;  /* 0x800000624f2f7221 */ /* 0x100fe20000000000 */
[----:B------:R-:W-:Y:S01]  /*41b0*/  FMUL R31, R31, 1.4426950216293334961 ;  /* 0x3fb8aa3b1f1f7820 */ /* 0x000fe20000400000 */
[----:B------:R-:W-:Y:S01]  /*41c0*/  FMUL R135, R135, 1.4426950216293334961 ;  /* 0x3fb8aa3b87877820 */ /* 0x000fe20000400000 */
[----:B------:R-:W-:Y:S01]  /*41d0*/  FADD R80, R80, -R98 ;  /* 0x8000006250507221 */ /* 0x000fe20000000000 */
[----:B------:R0:W-:Y:S01]  /*41e0*/  MUFU.EX2 R78, R38 ;  /* 0x00000026004e7308 */ /* 0x0001e20000000800 */
[----:B-1----:R-:W-:Y:S01]  /*41f0*/  IADD3 R132, P2, P3, R63, UR6, R6 ;  /* 0x000000063f847c10 */ /* 0x002fe2000fb5e006 */
[----:B0-----:R-:W-:-:S02]  /*4200*/  IMAD R63, R59, R56, RZ ;  /* 0x000000383b3f7224 */ /* 0x001fc400078e02ff */
[----:B------:R-:W-:Y:S01]  /*4210*/  FMUL R59, R4, 1.4426950216293334961 ;  /* 0x3fb8aa3b043b7820 */ /* 0x000fe20000400000 */
[--C-:B------:R-:W-:Y:S01]  /*4220*/  FADD R4, R65, -R98.reuse ;  /* 0x8000006241047221 */ /* 0x100fe20000000000 */
[----:B------:R-:W-:Y:S01]  /*4230*/  IADD3.X R60, PT, PT, R60, UR4, R7, P2, P3 ;  /* 0x000000043c3c7c10 */ /* 0x000fe200097e6407 */
[----:B------:R-:W-:Y:S01]  /*4240*/  IMAD R7, R56, 0x2, R63 ;  /* 0x0000000238077824 */ /* 0x000fe200078e023f */
[----:B------:R-:W-:Y:S01]  /*4250*/  IADD3 R162, P2, PT, R63, R132, RZ ;  /* 0x000000843fa27210 */ /* 0x000fe20007f5e0ff */
[--C-:B------:R-:W-:Y:S01]  /*4260*/  FADD R6, R67, -R98.reuse ;  /* 0x8000006243067221 */ /* 0x100fe20000000000 */
[----:B------:R-:W-:Y:S01]  /*4270*/  FMUL R38, R52, 1.4426950216293334961 ;  /* 0x3fb8aa3b34267820 */ /* 0x000fe20000400000 */
[C---:B------:R-:W-:Y:S01]  /*4280*/  IMAD R65, R56.reuse, 0x2, R7 ;  /* 0x0000000238417824 */ /* 0x040fe200078e0207 */
[----:B------:R-:W-:Y:S01]  /*4290*/  LEA.HI.X.SX32 R163, R63, R60, 0x1, P2 ;  /* 0x0000003c3fa37211 */ /* 0x000fe200010f0eff */
[----:B------:R-:W0:Y:S01]  /*42a0*/  MUFU.EX2 R9, R9 ;  /* 0x0000000900097308 */ /* 0x000e220000000800 */
[-C--:B------:R-:W-:Y:S01]  /*42b0*/  IADD3 R160, P2, PT, R7, R132.reuse, RZ ;  /* 0x0000008407a07210 */ /* 0x080fe20007f5e0ff */
[C---:B------:R-:W-:Y:S01]  /*42c0*/  IMAD R63, R56.reuse, 0x2, R65 ;  /* 0x00000002383f7824 */ /* 0x040fe200078e0241 */
[----:B------:R-:W-:Y:S01]  /*42d0*/  IADD3 R158, P3, PT, R65, R132, RZ ;  /* 0x00000084419e7210 */ /* 0x000fe20007f7e0ff */
[----:B------:R-:W-:Y:S01]  /*42e0*/  FMUL R187, R47, 1.4426950216293334961 ;  /* 0x3fb8aa3b2fbb7820 */ /* 0x000fe20000400000 */
[-C--:B------:R-:W-:Y:S01]  /*42f0*/  LEA.HI.X.SX32 R161, R7, R60.reuse, 0x1, P2 ;  /* 0x0000003c07a17211 */ /* 0x080fe200010f0eff */
[----:B------:R-:W-:Y:S01]  /*4300*/  IMAD R67, R56, 0x2, R63 ;  /* 0x0000000238437824 */ /* 0x000fe200078e023f */
[----:B------:R-:W-:Y:S01]  /*4310*/  LEA.HI.X.SX32 R159, R65, R60, 0x1, P3 ;  /* 0x0000003c419f7211 */ /* 0x000fe200018f0eff */
[----:B---3--:R-:W-:Y:S01]  /*4320*/  FADD R65, R68, R167 ;  /* 0x000000a744417221 */ /* 0x008fe20000000000 */
[----:B------:R-:W-:Y:S01]  /*4330*/  FMUL R7, R6, 1.4426950216293334961 ;  /* 0x3fb8aa3b06077820 */ /* 0x000fe20000400000 */
[----:B------:R-:W-:Y:S01]  /*4340*/  FADD R6, R57, -R98 ;  /* 0x8000006239067221 */ /* 0x000fe20000000000 */
[----:B------:R-:W-:Y:S01]  /*4350*/  IADD3 R156, P2, PT, R63, R132, RZ ;  /* 0x000000843f9c7210 */ /* 0x000fe20007f5e0ff */
[----:B------:R-:W-:-:S02]  /*4360*/  IMAD R57, R56, 0x2, R67 ;  /* 0x0000000238397824 */ /* 0x000fc400078e0243 */
[----:B------:R-:W-:Y:S01]  /*4370*/  FADD R52, R70, R65 ;  /* 0x0000004146347221 */ /* 0x000fe20000000000 */
[----:B------:R-:W1:Y:S01]  /*4380*/  MUFU.EX2 R10, R10 ;  /* 0x0000000a000a7308 */ /* 0x000e620000000800 */
[----:B------:R-:W-:Y:S01]  /*4390*/  LEA.HI.X.SX32 R157, R63, R60, 0x1, P2 ;  /* 0x0000003c3f9d7211 */ /* 0x000fe200010f0eff */
[----:B------:R-:W-:Y:S01]  /*43a0*/  IMAD R63, R56, 0x2, R57 ;  /* 0x00000002383f7824 */ /* 0x000fe200078e0239 */
[-C--:B------:R-:W-:Y:S01]  /*43b0*/  IADD3 R152, P2, PT, R57, R132.reuse, RZ ;  /* 0x0000008439987210 */ /* 0x080fe20007f5e0ff */
[----:B------:R-:W-:Y:S01]  /*43c0*/  FADD R52, R169, R52 ;  /* 0x00000034a9347221 */ /* 0x000fe20000000000 */
[----:B------:R-:W-:Y:S01]  /*43d0*/  IADD3 R154, P3, PT, R67, R132, RZ ;  /* 0x00000084439a7210 */ /* 0x000fe20007f7e0ff */
[----:B------:R-:W-:Y:S01]  /*43e0*/  FADD R50, R50, -R98 ;  /* 0x8000006232327221 */ /* 0x000fe20000000000 */
[----:B------:R-:W-:Y:S01]  /*43f0*/  LEA.HI.X.SX32 R153, R57, R60, 0x1, P2 ;  /* 0x0000003c39997211 */ /* 0x000fe200010f0eff */
[----:B----4-:R-:W-:Y:S01]  /*4400*/  FADD R65, R5, R52 ;  /* 0x0000003405417221 */ /* 0x010fe20000000000 */
[----:B------:R-:W-:Y:S01]  /*4410*/  IMAD R57, R56, 0x2, R63 ;  /* 0x0000000238397824 */ /* 0x000fe200078e023f */
[----:B------:R-:W-:Y:S01]  /*4420*/  IADD3 R150, P2, PT, R63, R132, RZ ;  /* 0x000000843f967210 */ /* 0x000fe20007f5e0ff */
[----:B------:R3:W-:Y:S01]  /*4430*/  MUFU.EX2 R35, R34 ;  /* 0x0000002200237308 */ /* 0x0007e20000000800 */
[----:B-----5:R-:W-:Y:S01]  /*4440*/  FADD R52, R8, R65 ;  /* 0x0000004108347221 */ /* 0x020fe20000000000 */
[-C--:B------:R-:W-:Y:S01]  /*4450*/  LEA.HI.X.SX32 R155, R67, R60.reuse, 0x1, P3 ;  /* 0x0000003c439b7211 */ /* 0x080fe200018f0eff */
[----:B------:R-:W-:Y:S01]  /*4460*/  FADD R82, R82, -R98 ;  /* 0x8000006252527221 */ /* 0x000fe20000000000 */
[----:B------:R-:W-:Y:S01]  /*4470*/  LEA.HI.X.SX32 R151, R63, R60, 0x1, P2 ;  /* 0x0000003c3f977211 */ /* 0x000fe200010f0eff */
[----:B------:R-:W-:Y:S01]  /*4480*/  IMAD R63, R56, 0x2, R57 ;  /* 0x00000002383f7824 */ /* 0x000fe200078e0239 */
[----:B------:R-:W-:Y:S01]  /*4490*/  IADD3 R148, P2, PT, R57, R132, RZ ;  /* 0x0000008439947210 */ /* 0x000fe20007f5e0ff */
[----:B------:R-:W-:Y:S01]  /*44a0*/  FADD R65, R11, R52 ;  /* 0x000000340b417221 */ /* 0x000fe20000000000 */
[----:B------:R-:W4:Y:S01]  /*44b0*/  MUFU.EX2 R12, R12 ;  /* 0x0000000c000c7308 */ /* 0x000f220000000800 */
[----:B---3--:R-:W-:Y:S01]  /*44c0*/  FMUL R34, R45, 1.4426950216293334961 ;  /* 0x3fb8aa3b2d227820 */ /* 0x008fe20000400000 */
[----:B------:R-:W-:Y:S01]  /*44d0*/  FMUL R45, R61, 1.4426950216293334961 ;  /* 0x3fb8aa3b3d2d7820 */ /* 0x000fe20000400000 */
[----:B------:R-:W-:Y:S01]  /*44e0*/  LEA.HI.X.SX32 R149, R57, R60, 0x1, P2 ;  /* 0x0000003c39957211 */ /* 0x000fe200010f0eff */
[----:B------:R-:W-:Y:S01]  /*44f0*/  FMUL R61, R62, 1.4426950216293334961 ;  /* 0x3fb8aa3b3e3d7820 */ /* 0x000fe20000400000 */
[C---:B------:R-:W-:Y:S01]  /*4500*/  IADD3 R146, P2, PT, R63.reuse, R132, RZ ;  /* 0x000000843f927210 */ /* 0x040fe20007f5e0ff */
[----:B------:R-:W-:Y:S01]  /*4510*/  FADD R62, R72, R65 ;  /* 0x00000041483e7221 */ /* 0x000fe20000000000 */
[C---:B------:R-:W-:Y:S01]  /*4520*/  IMAD R57, R56.reuse, 0x2, R63 ;  /* 0x0000000238397824 */ /* 0x040fe200078e023f */
[----:B------:R-:W3:Y:S01]  /*4530*/  MUFU.EX2 R13, R13 ;  /* 0x0000000d000d7308 */ /* 0x000ee20000000800 */
[----:B------:R-:W-:Y:S01]  /*4540*/  LEA.HI.X.SX32 R147, R63, R60, 0x1, P2 ;  /* 0x0000003c3f937211 */ /* 0x000fe200010f0eff */
[----:B0-----:R-:W-:Y:S01]  /*4550*/  FADD R63, R9, R62 ;  /* 0x0000003e093f7221 */ /* 0x001fe20000000000 */
[--C-:B------:R-:W-:Y:S01]  /*4560*/  FADD R52, R53, -R98.reuse ;  /* 0x8000006235347221 */ /* 0x100fe20000000000 */
[----:B------:R-:W-:Y:S01]  /*4570*/  IMAD R53, R56, 0x2, R57 ;  /* 0x0000000238357824 */ /* 0x000fe200078e0239 */
[----:B------:R-:W-:Y:S01]  /*4580*/  IADD3 R144, P2, PT, R57, R132, RZ ;  /* 0x0000008439907210 */ /* 0x000fe20007f5e0ff */
[----:B-1----:R-:W-:Y:S01]  /*4590*/  FADD R63, R10, R63 ;  /* 0x0000003f0a3f7221 */ /* 0x002fe20000000000 */
[--C-:B------:R-:W-:Y:S01]  /*45a0*/  FADD R62, R51, -R98.reuse ;  /* 0x80000062333e7221 */ /* 0x100fe20000000000 */
[----:B------:R-:W0:Y:S01]  /*45b0*/  MUFU.EX2 R17, R17 ;  /* 0x0000001100117308 */ /* 0x000e220000000800 */
[----:B------:R-:W-:Y:S01]  /*45c0*/  FMUL R50, R50, 1.4426950216293334961 ;  /* 0x3fb8aa3b32327820 */ /* 0x000fe20000400000 */
[----:B------:R-:W-:Y:S01]  /*45d0*/  FADD R134, R74, R63 ;  /* 0x0000003f4a867221 */ /* 0x000fe20000000000 */
[----:B------:R-:W-:Y:S01]  /*45e0*/  FMUL R62, R62, 1.4426950216293334961 ;  /* 0x3fb8aa3b3e3e7820 */ /* 0x000fe20000400000 */
[--C-:B------:R-:W-:Y:S01]  /*45f0*/  FADD R54, R54, -R98.reuse ;  /* 0x8000006236367221 */ /* 0x100fe20000000000 */
[----:B------:R-:W-:Y:S01]  /*4600*/  FADD R77, R77, -R98 ;  /* 0x800000624d4d7221 */ /* 0x000fe20000000000 */
[----:B------:R-:W-:Y:S01]  /*4610*/  FADD R63, R171, R134 ;  /* 0x00000086ab3f7221 */ /* 0x000fe20000000000 */
[--C-:B------:R-:W-:Y:S01]  /*4620*/  FADD R83, R83, -R98.reuse ;  /* 0x8000006253537221 */ /* 0x100fe20000000000 */
[----:B------:R-:W1:Y:S01]  /*4630*/  MUFU.EX2 R18, R18 ;  /* 0x0000001200127308 */ /* 0x000e620000000800 */
[----:B------:R-:W-:Y:S01]  /*4640*/  PRMT R79, RZ, 0x7610, R79 ;  /* 0x00007610ff4f7816 */ /* 0x000fe2000000004f */
[----:B----4-:R-:W-:Y:S01]  /*4650*/  FADD R134, R12, R63 ;  /* 0x0000003f0c867221 */ /* 0x010fe20000000000 */
[--C-:B------:R-:W-:Y:S01]  /*4660*/  FADD R87, R87, -R98.reuse ;  /* 0x8000006257577221 */ /* 0x100fe20000000000 */
[--C-:B------:R-:W-:Y:S01]  /*4670*/  FADD R91, R91, -R98.reuse ;  /* 0x800000625b5b7221 */ /* 0x100fe20000000000 */
[----:B------:R-:W-:Y:S01]  /*4680*/  FADD R89, R89, -R98 ;  /* 0x8000006259597221 */ /* 0x000fe20000000000 */
[----:B---3--:R-:W-:Y:S01]  /*4690*/  FADD R134, R13, R134 ;  /* 0x000000860d867221 */ /* 0x008fe20000000000 */
[----:B------:R-:W-:Y:S01]  /*46a0*/  PRMT R180, RZ, 0x7610, R180 ;  /* 0x00007610ffb47816 */ /* 0x000fe200000000b4 */
[----:B------:R-:W3:Y:S01]  /*46b0*/  MUFU.EX2 R14, R14 ;  /* 0x0000000e000e7308 */ /* 0x000ee20000000800 */
[----:B------:R-:W-:Y:S01]  /*46c0*/  PRMT R184, RZ, 0x7610, R184 ;  /* 0x00007610ffb87816 */ /* 0x000fe200000000b8 */
[----:B0-----:R-:W-:Y:S01]  /*46d0*/  FADD R63, R17, R134 ;  /* 0x00000086113f7221 */ /* 0x001fe20000000000 */
[----:B------:R-:W-:Y:S01]  /*46e0*/  FADD R94, R94, -R98 ;  /* 0x800000625e5e7221 */ /* 0x000fe20000000000 */
[----:B------:R-:W-:Y:S01]  /*46f0*/  PRMT R186, RZ, 0x7610, R186 ;  /* 0x00007610ffba7816 */ /* 0x000fe200000000ba */
[--C-:B------:R-:W-:Y:S01]  /*4700*/  FADD R58, R58, -R98.reuse ;  /* 0x800000623a3a7221 */ /* 0x100fe20000000000 */
[--C-:B------:R-:W-:Y:S01]  /*4710*/  FADD R84, R84, -R98.reuse ;  /* 0x8000006254547221 */ /* 0x100fe20000000000 */
[--C-:B------:R-:W-:Y:S01]  /*4720*/  FADD R73, R73, -R98.reuse ;  /* 0x8000006249497221 */ /* 0x100fe20000000000 */
[----:B------:R-:W0:Y:S01]  /*4730*/  MUFU.EX2 R15, R15 ;  /* 0x0000000f000f7308 */ /* 0x000e220000000800 */
[----:B-1----:R-:W-:Y:S01]  /*4740*/  FADD R63, R18, R63 ;  /* 0x0000003f123f7221 */ /* 0x002fe20000000000 */
[--C-:B------:R-:W-:Y:S01]  /*4750*/  FADD R75, R75, -R98.reuse ;  /* 0x800000624b4b7221 */ /* 0x100fe20000000000 */
[--C-:B------:R-:W-:Y:S01]  /*4760*/  FADD R97, R97, -R98.reuse ;  /* 0x8000006261617221 */ /* 0x100fe20000000000 */
[--C-:B------:R-:W-:Y:S01]  /*4770*/  FADD R86, R86, -R98.reuse ;  /* 0x8000006256567221 */ /* 0x100fe20000000000 */
[----:B------:R-:W-:-:S03]  /*4780*/  FADD R49, R49, -R98 ;  /* 0x8000006231317221 */ /* 0x000fc60000000000 */
[----:B------:R1:W-:Y:S08]  /*4790*/  MUFU.EX2 R44, R43 ;  /* 0x0000002b002c7308 */ /* 0x0003f00000000800 */
[----:B------:R-:W4:Y:S01]  /*47a0*/  MUFU.EX2 R22, R22 ;  /* 0x0000001600167308 */ /* 0x000f220000000800 */
[----:B-1----:R-:W-:Y:S01]  /*47b0*/  FMUL R43, R145, 1.4426950216293334961 ;  /* 0x3fb8aa3b912b7820 */ /* 0x002fe20000400000 */
[----:B------:R-:W-:Y:S01]  /*47c0*/  LEA.HI.X.SX32 R145, R57, R60, 0x1, P2 ;  /* 0x0000003c39917211 */ /* 0x000fe200010f0eff */
[----:B------:R-:W-:Y:S01]  /*47d0*/  IMAD R57, R56, 0x2, R53 ;  /* 0x0000000238397824 */ /* 0x000fe200078e0235 */
[----:B------:R-:W-:-:S04]  /*47e0*/  IADD3 R142, P2, PT, R53, R132, RZ ;  /* 0x00000084358e7210 */ /* 0x000fc80007f5e0ff */
[----:B------:R1:W-:Y:S08]  /*47f0*/  MUFU.EX2 R128, R46 ;  /* 0x0000002e00807308 */ /* 0x0003f00000000800 */
[----:B------:R5:W-:Y:S01]  /*4800*/  MUFU.EX2 R181, R143 ;  /* 0x0000008f00b57308 */ /* 0x000be20000000800 */
[----:B-1----:R-:W-:-:S07]  /*4810*/  FADD R46, R64, -R98 ;  /* 0x80000062402e7221 */ /* 0x002fce0000000000 */
[----:B------:R-:W1:Y:S01]  /*4820*/  MUFU.EX2 R16, R16 ;  /* 0x0000001000107308 */ /* 0x000e620000000800 */
[----:B-----5:R-:W-:Y:S01]  /*4830*/  LEA.HI.X.SX32 R143, R53, R60, 0x1, P2 ;  /* 0x0000003c358f7211 */ /* 0x020fe200010f0eff */
[----:B------:R-:W-:Y:S01]  /*4840*/  IMAD R53, R56, 0x2, R57 ;  /* 0x0000000238357824 */ /* 0x000fe200078e0239 */
[----:B------:R-:W-:-:S05]  /*4850*/  IADD3 R140, P2, PT, R57, R132, RZ ;  /* 0x00000084398c7210 */ /* 0x000fca0007f5e0ff */
[----:B------:R5:W-:Y:S08]  /*4860*/  MUFU.EX2 R175, R39 ;  /* 0x0000002700af7308 */ /* 0x000bf00000000800 */
[----:B------:R-:W0:Y:S01]  /*4870*/  MUFU.EX2 R19, R19 ;  /* 0x0000001300137308 */ /* 0x000e220000000800 */
[----:B-----5:R-:W-:Y:S01]  /*4880*/  FMUL R39, R141, 1.4426950216293334961 ;  /* 0x3fb8aa3b8d277820 */ /* 0x020fe20000400000 */
[----:B------:R-:W-:Y:S01]  /*4890*/  LEA.HI.X.SX32 R141, R57, R60, 0x1, P2 ;  /* 0x0000003c398d7211 */ /* 0x000fe200010f0eff */
[----:B------:R-:W-:Y:S01]  /*48a0*/  IMAD R57, R56, 0x2, R53 ;  /* 0x0000000238397824 */ /* 0x000fe200078e0235 */
[----:B------:R-:W-:-:S04]  /*48b0*/  IADD3 R138, P2, PT, R53, R132, RZ ;  /* 0x00000084358a7210 */ /* 0x000fc80007f5e0ff */
[----:B------:R5:W-:Y:S08]  /*48c0*/  MUFU.EX2 R179, R139 ;  /* 0x0000008b00b37308 */ /* 0x000bf00000000800 */
[----:B------:R0:W1:Y:S01]  /*48d0*/  MUFU.EX2 R27, R26 ;  /* 0x0000001a001b7308 */ /* 0x0000620000000800 */
[----:B-----5:R-:W-:Y:S01]  /*48e0*/  LEA.HI.X.SX32 R139, R53, R60, 0x1, P2 ;  /* 0x0000003c358b7211 */ /* 0x020fe200010f0eff */
[----:B------:R-:W-:Y:S01]  /*48f0*/  IMAD R53, R56, 0x2, R57 ;  /* 0x0000000238357824 */ /* 0x000fe200078e0239 */
[----:B------:R-:W-:-:S05]  /*4900*/  IADD3 R136, P2, PT, R57, R132, RZ ;  /* 0x0000008439887210 */ /* 0x000fca0007f5e0ff */
[----:B------:R-:W5:Y:S01]  /*4910*/  MUFU.EX2 R21, R21 ;  /* 0x0000001500157308 */ /* 0x000f620000000800 */
[----:B0-----:R-:W-:Y:S01]  /*4920*/  FMUL R26, R37, 1.4426950216293334961 ;  /* 0x3fb8aa3b251a7820 */ /* 0x001fe20000400000 */
[----:B------:R-:W-:Y:S01]  /*4930*/  FMUL R37, R137, 1.4426950216293334961 ;  /* 0x3fb8aa3b89257820 */ /* 0x000fe20000400000 */
[----:B------:R-:W-:-:S05]  /*4940*/  LEA.HI.X.SX32 R137, R57, R60, 0x1, P2 ;  /* 0x0000003c39897211 */ /* 0x000fca00010f0eff */
[----:B------:R-:W0:Y:S01]  /*4950*/  MUFU.EX2 R30, R30 ;  /* 0x0000001e001e7308 */ /* 0x000e220000000800 */
[----:B------:R-:W-:-:S07]  /*4960*/  IADD3 R134, P2, PT, R53, R132, RZ ;  /* 0x0000008435867210 */ /* 0x000fce0007f5e0ff */
[----:B------:R0:W-:Y:S08]  /*4970*/  MUFU.EX2 R177, R135 ;  /* 0x0000008700b17308 */ /* 0x0001f00000000800 */
[----:B------:R-:W1:Y:S01]  /*4980*/  MUFU.EX2 R31, R31 ;  /* 0x0000001f001f7308 */ /* 0x000e620000000800 */
[----:B0-----:R-:W-:-:S07]  /*4990*/  LEA.HI.X.SX32 R135, R53, R60, 0x1, P2 ;  /* 0x0000003c35877211 */ /* 0x001fce00010f0eff */
[----:B------:R-:W0:Y:S08]  /*49a0*/  MUFU.EX2 R23, R23 ;  /* 0x0000001700177308 */ /* 0x000e300000000800 */
[----:B------:R-:W0:Y:S08]  /*49b0*/  MUFU.EX2 R24, R24 ;  /* 0x0000001800187308 */ /* 0x000e300000000800 */
[----:B------:R-:W0:Y:S08]  /*49c0*/  MUFU.EX2 R25, R25 ;  /* 0x0000001900197308 */ /* 0x000e300000000800 */
[----:B------:R-:W-:Y:S08]  /*49d0*/  MUFU.EX2 R29, R29 ;  /* 0x0000001d001d7308 */ /* 0x000ff00000000800 */
[----:B------:R-:W-:Y:S08]  /*49e0*/  MUFU.EX2 R32, R32 ;  /* 0x0000002000207308 */ /* 0x000ff00000000800 */
[----:B------:R-:W-:Y:S01]  /*49f0*/  MUFU.EX2 R41, R41 ;  /* 0x0000002900297308 */ /* 0x000fe20000000800 */
[----:B------:R-:W-:Y:S01]  /*4a00*/  FMUL R82, R82, 1.4426950216293334961 ;  /* 0x3fb8aa3b52527820 */ /* 0x000fe20000400000 */
[----:B------:R-:W-:Y:S01]  /*4a10*/  FMUL R54, R54, 1.4426950216293334961 ;  /* 0x3fb8aa3b36367820 */ /* 0x000fe20000400000 */
[----:B------:R-:W2:Y:S01]  /*4a20*/  @P0 LDG.E.U8 R185, desc[UR28][R146.64] ;  /* 0x0000001c92b90981 */ /* 0x000ea2000c1e1100 */
[----:B------:R-:W-:Y:S01]  /*4a30*/  FMUL R4, R4, 1.4426950216293334961 ;  /* 0x3fb8aa3b04047820 */ /* 0x000fe20000400000 */
[----:B------:R-:W-:-:S02]  /*4a40*/  FMUL R52, R52, 1.4426950216293334961 ;  /* 0x3fb8aa3b34347820 */ /* 0x000fc40000400000 */
[----:B------:R-:W2:Y:S01]  /*4a50*/  @P0 LDG.E.U8 R170, desc[UR28][R152.64] ;  /* 0x0000001c98aa0981 */ /* 0x000ea2000c1e1100 */
[----:B------:R0:W-:Y:S03]  /*4a60*/  MUFU.EX2 R64, R48 ;  /* 0x0000003000407308 */ /* 0x0001e60000000800 */
[----:B------:R-:W2:Y:S05]  /*4a70*/  @P0 LDG.E.U8 R178, desc[UR28][R158.64] ;  /* 0x0000001c9eb20981 */ /* 0x000eaa000c1e1100 */
[----:B------:R-:W-:Y:S01]  /*4a80*/  MUFU.EX2 R34, R34 ;  /* 0x0000002200227308 */ /* 0x000fe20000000800 */
[----:B0-----:R-:W-:Y:S01]  /*4a90*/  FMUL R48, R6, 1.4426950216293334961 ;  /* 0x3fb8aa3b06307820 */ /* 0x001fe20000400000 */
[----:B------:R-:W-:-:S06]  /*4aa0*/  FADD R6, R55, -R98 ;  /* 0x8000006237067221 */ /* 0x000fcc0000000000 */
[----:B------:R-:W-:Y:S08]  /*4ab0*/  MUFU.EX2 R36, R36 ;  /* 0x0000002400247308 */ /* 0x000ff00000000800 */
[----:B------:R-:W-:Y:S01]  /*4ac0*/  MUFU.EX2 R50, R50 ;  /* 0x0000003200327308 */ /* 0x000fe20000000800 */
[----:B------:R-:W-:-:S07]  /*4ad0*/  FMUL R191, R83, 1.4426950216293334961 ;  /* 0x3fb8aa3b53bf7820 */ /* 0x000fce0000400000 */
[----:B------:R-:W-:Y:S01]  /*4ae0*/  MUFU.EX2 R38, R38 ;  /* 0x0000002600267308 */ /* 0x000fe20000000800 */
[----:B------:R-:W-:Y:S01]  /*4af0*/  FMUL R87, R87, 1.4426950216293334961 ;  /* 0x3fb8aa3b57577820 */ /* 0x000fe20000400000 */
[----:B------:R-:W2:Y:S01]  /*4b00*/  @P0 LDG.E.U8 R79, desc[UR28][R162.64] ;  /* 0x0000001ca24f0981 */ /* 0x000ea2000c1e1100 */
[----:B------:R-:W-:Y:S01]  /*4b10*/  FMUL R91, R91, 1.4426950216293334961 ;  /* 0x3fb8aa3b5b5b7820 */ /* 0x000fe20000400000 */
[----:B------:R-:W-:Y:S01]  /*4b20*/  FMUL R67, R94, 1.4426950216293334961 ;  /* 0x3fb8aa3b5e437820 */ /* 0x000fe20000400000 */
[----:B------:R-:W-:Y:S01]  /*4b30*/  FMUL R58, R58, 1.4426950216293334961 ;  /* 0x3fb8aa3b3a3a7820 */ /* 0x000fe20000400000 */
[----:B------:R-:W2:Y:S01]  /*4b40*/  @P0 LDG.E.U8 R189, desc[UR28][R138.64] ;  /* 0x0000001c8abd0981 */ /* 0x000ea2000c1e1100 */
[----:B------:R-:W-:Y:S01]  /*4b50*/  FMUL R73, R73, 1.4426950216293334961 ;  /* 0x3fb8aa3b49497820 */ /* 0x000fe20000400000 */
[----:B------:R0:W-:Y:S01]  /*4b60*/  MUFU.EX2 R55, R69 ;  /* 0x0000004500377308 */ /* 0x0001e20000000800 */
[----:B------:R-:W-:Y:S01]  /*4b70*/  FMUL R46, R46, 1.4426950216293334961 ;  /* 0x3fb8aa3b2e2e7820 */ /* 0x000fe20000400000 */
[----:B------:R-:W2:Y:S01]  /*4b80*/  @P0 LDG.E.U8 R174, desc[UR28][R144.64] ;  /* 0x0000001c90ae0981 */ /* 0x000ea2000c1e1100 */
[----:B------:R-:W-:-:S03]  /*4b90*/  FMUL R75, R75, 1.4426950216293334961 ;  /* 0x3fb8aa3b4b4b7820 */ /* 0x000fc60000400000 */
[----:B------:R-:W2:Y:S02]  /*4ba0*/  @P0 LDG.E.U8 R180, desc[UR28][R150.64] ;  /* 0x0000001c96b40981 */ /* 0x000ea4000c1e1100 */
[----:B------:R-:W-:Y:S01]  /*4bb0*/  MUFU.EX2 R40, R40 ;  /* 0x0000002800287308 */ /* 0x000fe20000000800 */
[----:B0-----:R-:W-:Y:S01]  /*4bc0*/  FMUL R69, R71, 1.4426950216293334961 ;  /* 0x3fb8aa3b47457820 */ /* 0x001fe20000400000 */
[----:B------:R-:W2:Y:S01]  /*4bd0*/  @P0 LDG.E.U8 R176, desc[UR28][R136.64] ;  /* 0x0000001c88b00981 */ /* 0x000ea2000c1e1100 */
[----:B------:R-:W-:-:S05]  /*4be0*/  FMUL R6, R6, 1.4426950216293334961 ;  /* 0x3fb8aa3b06067820 */ /* 0x000fca0000400000 */
[----:B------:R-:W-:Y:S01]  /*4bf0*/  MUFU.EX2 R42, R42 ;  /* 0x0000002a002a7308 */ /* 0x000fe20000000800 */
[----:B------:R-:W2:Y:S07]  /*4c00*/  @P0 LDG.E.U8 R184, desc[UR28][R142.64] ;  /* 0x0000001c8eb80981 */ /* 0x000eae000c1e1100 */
[----:B------:R-:W-:Y:S01]  /*4c10*/  MUFU.EX2 R45, R45 ;  /* 0x0000002d002d7308 */ /* 0x000fe20000000800 */
[----:B------:R-:W2:Y:S07]  /*4c20*/  @P0 LDG.E.U8 R186, desc[UR28][R134.64] ;  /* 0x0000001c86ba0981 */ /* 0x000eae000c1e1100 */
[----:B------:R-:W-:Y:S08]  /*4c30*/  MUFU.EX2 R61, R61 ;  /* 0x0000003d003d7308 */ /* 0x000ff00000000800 */
[----:B------:R-:W-:Y:S08]  /*4c40*/  MUFU.EX2 R59, R59 ;  /* 0x0000003b003b7308 */ /* 0x000ff00000000800 */
[----:B------:R-:W-:Y:S01]  /*4c50*/  MUFU.EX2 R7, R7 ;  /* 0x0000000700077308 */ /* 0x000fe20000000800 */
[----:B------:R-:W-:Y:S01]  /*4c60*/  FMUL R86, R86, 1.4426950216293334961 ;  /* 0x3fb8aa3b56567820 */ /* 0x000fe20000400000 */
[----:B------:R-:W-:-:S06]  /*4c70*/  FMUL R49, R49, 1.4426950216293334961 ;  /* 0x3fb8aa3b31317820 */ /* 0x000fcc0000400000 */
[----:B------:R3:W-:Y:S08]  /*4c80*/  MUFU.EX2 R71, R62 ;  /* 0x0000003e00477308 */ /* 0x0007f00000000800 */
[----:B------:R-:W0:Y:S01]  /*4c90*/  MUFU.EX2 R26, R26 ;  /* 0x0000001a001a7308 */ /* 0x000e220000000800 */
[----:B---3--:R-:W-:Y:S01]  /*4ca0*/  FADD R62, R14, R63 ;  /* 0x0000003f0e3e7221 */ /* 0x008fe20000000000 */
[----:B------:R-:W-:-:S02]  /*4cb0*/  IMAD R63, R56, 0x2, R53 ;  /* 0x00000002383f7824 */ /* 0x000fc400078e0235 */
[----:B------:R-:W-:Y:S01]  /*4cc0*/  FMUL R56, R77, 1.4426950216293334961 ;  /* 0x3fb8aa3b4d387820 */ /* 0x000fe20000400000 */
[----:B------:R-:W-:Y:S02]  /*4cd0*/  FADD R65, R15, R62 ;  /* 0x0000003e0f417221 */ /* 0x000fe40000000000 */
[C---:B------:R-:W-:Y:S01]  /*4ce0*/  IADD3 R132, P3, PT, R63.reuse, R132, RZ ;  /* 0x000000843f847210 */ /* 0x040fe20007f7e0ff */
[----:B------:R-:W3:Y:S01]  /*4cf0*/  MUFU.EX2 R37, R37 ;  /* 0x0000002500257308 */ /* 0x000ee20000000800 */
[----:B----4-:R-:W-:Y:S02]  /*4d00*/  FADD R62, R22, R65 ;  /* 0x00000041163e7221 */ /* 0x010fe40000000000 */
[----:B------:R-:W-:Y:S02]  /*4d10*/  LEA.HI.X.SX32 R133, R63, R60, 0x1, P3 ;  /* 0x0000003c3f857211 */ /* 0x000fe400018f0eff */
[----:B------:R-:W-:-:S03]  /*4d20*/  FADD R57, R173, R62 ;  /* 0x0000003ead397221 */ /* 0x000fc60000000000 */
[----:B------:R-:W-:Y:S01]  /*4d30*/  MUFU.EX2 R172, R82 ;  /* 0x0000005200ac7308 */ /* 0x000fe20000000800 */
[----:B-1----:R-:W-:-:S04]  /*4d40*/  FADD R62, R16, R57 ;  /* 0x00000039103e7221 */ /* 0x002fc80000000000 */
[----:B------:R-:W-:Y:S01]  /*4d50*/  FADD R62, R19, R62 ;  /* 0x0000003e133e7221 */ /* 0x000fe20000000000 */
[----:B------:R-:W-:Y:S02]  /*4d60*/  PRMT R77, RZ, 0x7610, R77 ;  /* 0x00007610ff4d7816 */ /* 0x000fe4000000004d */
[----:B------:R-:W1:Y:S01]  /*4d70*/  MUFU.EX2 R39, R39 ;  /* 0x0000002700277308 */ /* 0x000e620000000800 */
[----:B------:R-:W-:Y:S01]  /*4d80*/  FADD R47, R27, R62 ;  /* 0x0000003e1b2f7221 */ /* 0x000fe20000000000 */
[----:B------:R-:W-:Y:S02]  /*4d90*/  PRMT R83, RZ, 0x7610, R83 ;  /* 0x00007610ff537816 */ /* 0x000fe40000000053 */
[----:B------:R-:W4:Y:S01]  /*4da0*/  @P0 LDG.E.U8 R77, desc[UR28][R154.64] ;  /* 0x0000001c9a4d0981 */ /* 0x000f22000c1e1100 */
[----:B------:R-:W-:-:S03]  /*4db0*/  FADD R53, R28, R47 ;  /* 0x0000002f1c357221 */ /* 0x000fc60000000000 */
[----:B------:R-:W0:Y:S01]  /*4dc0*/  MUFU.EX2 R54, R54 ;  /* 0x0000003600367308 */ /* 0x000e220000000800 */
[----:B------:R-:W-:Y:S01]  /*4dd0*/  FADD R60, R20, R53 ;  /* 0x00000035143c7221 */ /* 0x000fe20000000000 */
[----:B------:R-:W2:Y:S03]  /*4de0*/  @P0 LDG.E.U8 R83, desc[UR28][R160.64] ;  /* 0x0000001ca0530981 */ /* 0x000ea6000c1e1100 */
[----:B-----5:R-:W-:-:S03]  /*4df0*/  FADD R53, R21, R60 ;  /* 0x0000003c15357221 */ /* 0x020fc60000000000 */
[----:B------:R5:W-:Y:S01]  /*4e00*/  MUFU.EX2 R193, R87 ;  /* 0x0000005700c17308 */ /* 0x000be20000000800 */
[----:B------:R-:W-:-:S04]  /*4e10*/  FADD R62, R30, R53 ;  /* 0x000000351e3e7221 */ /* 0x000fc80000000000 */
[----:B------:R-:W-:Y:S01]  /*4e20*/  FADD R62, R31, R62 ;  /* 0x0000003e1f3e7221 */ /* 0x000fe20000000000 */
[----:B------:R-:W-:Y:S02]  /*4e30*/  PRMT R94, RZ, 0x7610, R94 ;  /* 0x00007610ff5e7816 */ /* 0x000fe4000000005e */
[----:B------:R0:W-:Y:S01]  /*4e40*/  MUFU.EX2 R195, R91 ;  /* 0x0000005b00c37308 */ /* 0x0001e20000000800 */
[----:B------:R-:W-:Y:S01]  /*4e50*/  FADD R53, R23, R62 ;  /* 0x0000003e17357221 */ /* 0x000fe20000000000 */
[----:B------:R-:W-:Y:S01]  /*4e60*/  FMUL R47, R80, 1.4426950216293334961 ;  /* 0x3fb8aa3b502f7820 */ /* 0x000fe20000400000 */
[----:B-----5:R-:W-:Y:S01]  /*4e70*/  PRMT R87, RZ, 0x7610, R87 ;  /* 0x00007610ff577816 */ /* 0x020fe20000000057 */
[----:B------:R-:W5:Y:S01]  /*4e80*/  @P0 LDG.E.U8 R94, desc[UR28][R132.64] ;  /* 0x0000001c845e0981 */ /* 0x000f62000c1e1100 */
[----:B------:R-:W-:-:S03]  /*4e90*/  FADD R62, R24, R53 ;  /* 0x00000035183e7221 */ /* 0x000fc60000000000 */
[----:B------:R-:W1:Y:S01]  /*4ea0*/  MUFU.EX2 R43, R43 ;  /* 0x0000002b002b7308 */ /* 0x000e620000000800 */
[----:B------:R-:W-:Y:S01]  /*4eb0*/  FADD R53, R35, R62 ;  /* 0x0000003e23357221 */ /* 0x000fe20000000000 */
[----:B0-----:R-:W-:Y:S01]  /*4ec0*/  PRMT R91, RZ, 0x7610, R91 ;  /* 0x00007610ff5b7816 */ /* 0x001fe2000000005b */
[----:B------:R-:W2:Y:S02]  /*4ed0*/  @P0 LDG.E.U8 R87, desc[UR28][R156.64] ;  /* 0x0000001c9c570981 */ /* 0x000ea4000c1e1100 */
[----:B------:R-:W-:-:S03]  /*4ee0*/  FADD R62, R76, R53 ;  /* 0x000000354c3e7221 */ /* 0x000fc60000000000 */
[----:B------:R-:W2:Y:S01]  /*4ef0*/  @P0 LDG.E.U8 R91, desc[UR28][R140.64] ;  /* 0x0000001c8c5b0981 */ /* 0x000ea2000c1e1100 */
[----:B------:R-:W-:Y:S01]  /*4f00*/  FADD R57, R25, R62 ;  /* 0x0000003e19397221 */ /* 0x000fe20000000000 */
[----:B------:R-:W0:Y:S03]  /*4f10*/  MUFU.EX2 R58, R58 ;  /* 0x0000003a003a7308 */ /* 0x000e260000000800 */
[----:B------:R-:W-:-:S04]  /*4f20*/  FADD R57, R26, R57 ;  /* 0x000000391a397221 */ /* 0x000fc80000000000 */
[----:B------:R-:W-:Y:S01]  /*4f30*/  FADD R80, R78, R57 ;  /* 0x000000394e507221 */ /* 0x000fe20000000000 */
[----:B------:R0:W-:Y:S03]  /*4f40*/  MUFU.EX2 R51, R73 ;  /* 0x0000004900337308 */ /* 0x0001e60000000800 */
[----:B------:R-:W-:-:S04]  /*4f50*/  FADD R80, R175, R80 ;  /* 0x00000050af507221 */ /* 0x000fc80000000000 */
[----:B------:R-:W-:Y:S01]  /*4f60*/  FADD R57, R29, R80 ;  /* 0x000000501d397221 */ /* 0x000fe20000000000 */
[----:B------:R-:W0:Y:S03]  /*4f70*/  MUFU.EX2 R46, R46 ;  /* 0x0000002e002e7308 */ /* 0x000e260000000800 */
[----:B------:R-:W-:-:S04]  /*4f80*/  FADD R80, R32, R57 ;  /* 0x0000003920507221 */ /* 0x000fc80000000000 */
        /* <DEDUP_REMOVED lines=11> */
[----:B---3--:R-:W-:-:S04]  /*5040*/  FADD R63, R37, R82 ;  /* 0x00000052253f7221 */ /* 0x008fc80000000000 */
[----:B------:R-:W-:Y:S01]  /*5050*/  FADD R82, R50, R63 ;  /* 0x0000003f32527221 */ /* 0x000fe20000000000 */
[----:B------:R-:W-:Y:S01]  /*5060*/  FMUL R80, R89, 1.4426950216293334961 ;  /* 0x3fb8aa3b59507820 */ /* 0x000fe20000400000 */
[----:B------:R-:W-:Y:S01]  /*5070*/  PRMT R89, RZ, 0x7610, R89 ;  /* 0x00007610ff597816 */ /* 0x000fe20000000059 */
[----:B------:R-:W3:Y:S01]  /*5080*/  MUFU.EX2 R69, R69 ;  /* 0x0000004500457308 */ /* 0x000ee20000000800 */
[----:B------:R-:W-:-:S04]  /*5090*/  FADD R65, R179, R82 ;  /* 0x00000052b3417221 */ /* 0x000fc80000000000 */
[----:B------:R-:W-:Y:S01]  /*50a0*/  FADD R82, R38, R65 ;  /* 0x0000004126527221 */ /* 0x000fe20000000000 */
[----:B------:R-:W2:Y:S02]  /*50b0*/  @P0 LDG.E.U8 R89, desc[UR28][R148.64] ;  /* 0x0000001c94590981 */ /* 0x000ea4000c1e1100 */
[----:B------:R-:W0:Y:S01]  /*50c0*/  MUFU.EX2 R52, R52 ;  /* 0x0000003400347308 */ /* 0x000e220000000800 */
[----:B-1----:R-:W-:Y:S01]  /*50d0*/  FADD R65, R39, R82 ;  /* 0x0000005227417221 */ /* 0x002fe20000000000 */
[----:B------:R-:W-:-:S03]  /*50e0*/  FMUL R53, R84, 1.4426950216293334961 ;  /* 0x3fb8aa3b54357820 */ /* 0x000fc60000400000 */
[----:B------:R-:W-:-:S03]  /*50f0*/  FADD R84, R54, R65 ;  /* 0x0000004136547221 */ /* 0x000fc60000000000 */
[----:B------:R-:W-:Y:S01]  /*5100*/  MUFU.EX2 R182, R86 ;  /* 0x0000005600b67308 */ /* 0x000fe20000000800 */
[----:B------:R-:W-:-:S04]  /*5110*/  FADD R65, R181, R84 ;  /* 0x00000054b5417221 */ /* 0x000fc80000000000 */
[----:B------:R-:W-:-:S03]  /*5120*/  FADD R84, R40, R65 ;  /* 0x0000004128547221 */ /* 0x000fc60000000000 */
[----:B------:R-:W1:Y:S01]  /*5130*/  MUFU.EX2 R49, R49 ;  /* 0x0000003100317308 */ /* 0x000e620000000800 */
[----:B0-----:R-:W-:-:S04]  /*5140*/  FADD R73, R43, R84 ;  /* 0x000000542b497221 */ /* 0x001fc80000000000 */
[----:B------:R-:W-:-:S03]  /*5150*/  FADD R84, R58, R73 ;  /* 0x000000493a547221 */ /* 0x000fc60000000000 */
[----:B------:R-:W0:Y:S01]  /*5160*/  MUFU.EX2 R56, R56 ;  /* 0x0000003800387308 */ /* 0x000e220000000800 */
[----:B------:R-:W-:-:S04]  /*5170*/  FADD R73, R183, R84 ;  /* 0x00000054b7497221 */ /* 0x000fc80000000000 */
[----:B------:R-:W-:Y:S01]  /*5180*/  FADD R84, R42, R73 ;  /* 0x000000492a547221 */ /* 0x000fe20000000000 */
[----:B------:R-:W-:Y:S02]  /*5190*/  FADD R81, R81, -R98 ;  /* 0x8000006251517221 */ /* 0x000fe40000000000 */
[----:B------:R-:W0:Y:S01]  /*51a0*/  MUFU.EX2 R168, R168 ;  /* 0x000000a800a87308 */ /* 0x000e220000000800 */
[----:B------:R-:W-:-:S04]  /*51b0*/  FADD R84, R45, R84 ;  /* 0x000000542d547221 */ /* 0x000fc80000000000 */
[----:B------:R-:W-:Y:S01]  /*51c0*/  FADD R75, R61, R84 ;  /* 0x000000543d4b7221 */ /* 0x000fe20000000000 */
[----:B------:R-:W-:Y:S02]  /*51d0*/  FADD R65, R95, -R98 ;  /* 0x800000625f417221 */ /* 0x000fe40000000000 */
[----:B------:R-:W0:Y:S01]  /*51e0*/  MUFU.EX2 R187, R187 ;  /* 0x000000bb00bb7308 */ /* 0x000e220000000800 */
[----:B------:R-:W-:Y:S01]  /*51f0*/  FADD R75, R64, R75 ;  /* 0x0000004b404b7221 */ /* 0x000fe20000000000 */
[----:B------:R-:W-:-:S03]  /*5200*/  FMUL R73, R97, 1.4426950216293334961 ;  /* 0x3fb8aa3b61497820 */ /* 0x000fc60000400000 */
[----:B------:R-:W-:-:S03]  /*5210*/  FADD R84, R46, R75 ;  /* 0x0000004b2e547221 */ /* 0x000fc60000000000 */
[----:B------:R0:W-:Y:S02]  /*5220*/  MUFU.EX2 R95, R67 ;  /* 0x00000043005f7308 */ /* 0x0001e40000000800 */
[----:B0-----:R-:W-:-:S04]  /*5230*/  FADD R67, R66, -R98 ;  /* 0x8000006242437221 */ /* 0x001fc80000000000 */
[----:B------:R-:W-:Y:S01]  /*5240*/  FMUL R97, R67, 1.4426950216293334961 ;  /* 0x3fb8aa3b43617820 */ /* 0x000fe20000400000 */
[----:B------:R-:W-:Y:S01]  /*5250*/  FADD R67, R59, R84 ;  /* 0x000000543b437221 */ /* 0x000fe20000000000 */
[----:B------:R0:W-:Y:S03]  /*5260*/  MUFU.EX2 R66, R73 ;  /* 0x0000004900427308 */ /* 0x0001e60000000800 */
[----:B------:R-:W-:-:S04]  /*5270*/  FADD R84, R4, R67 ;  /* 0x0000004304547221 */ /* 0x000fc80000000000 */
[----:B0-----:R-:W-:-:S04]  /*5280*/  FADD R73, R7, R84 ;  /* 0x0000005407497221 */ /* 0x001fc80000000000 */
[----:B------:R-:W-:-:S04]  /*5290*/  FADD R84, R48, R73 ;  /* 0x0000004930547221 */ /* 0x000fc80000000000 */
[----:B------:R-:W-:-:S04]  /*52a0*/  FADD R73, R55, R84 ;  /* 0x0000005437497221 */ /* 0x000fc80000000000 */
[----:B------:R-:W-:-:S04]  /*52b0*/  FADD R86, R6, R73 ;  /* 0x0000004906567221 */ /* 0x000fc80000000000 */
[----:B---3--:R-:W-:-:S04]  /*52c0*/  FADD R73, R69, R86 ;  /* 0x0000005645497221 */ /* 0x008fc80000000000 */
[----:B------:R-:W-:-:S04]  /*52d0*/  FADD R86, R52, R73 ;  /* 0x0000004934567221 */ /* 0x000fc80000000000 */
[----:B------:R-:W-:-:S04]  /*52e0*/  FADD R86, R51, R86 ;  /* 0x0000005633567221 */ /* 0x000fc80000000000 */
[----:B------:R-:W-:Y:S01]  /*52f0*/  FADD R73, R71, R86 ;  /* 0x0000005647497221 */ /* 0x000fe20000000000 */
[----:B------:R-:W-:-:S03]  /*5300*/  FMUL R60, R81, 1.4426950216293334961 ;  /* 0x3fb8aa3b513c7820 */ /* 0x000fc60000400000 */
[----:B------:R-:W-:Y:S01]  /*5310*/  FADD R86, R166, R73 ;  /* 0x00000049a6567221 */ /* 0x000fe20000000000 */
[----:B------:R-:W0:Y:S03]  /*5320*/  MUFU.EX2 R47, R47 ;  /* 0x0000002f002f7308 */ /* 0x000e260000000800 */
[----:B-1----:R-:W-:Y:S01]  /*5330*/  FADD R75, R49, R86 ;  /* 0x00000056314b7221 */ /* 0x002fe20000000000 */
[----:B------:R-:W-:-:S03]  /*5340*/  FADD R88, R88, -R98 ;  /* 0x8000006258587221 */ /* 0x000fc60000000000 */
[----:B------:R-:W-:Y:S01]  /*5350*/  FADD R75, R56, R75 ;  /* 0x0000004b384b7221 */ /* 0x000fe20000000000 */
[----:B------:R-:W1:Y:S01]  /*5360*/  MUFU.EX2 R60, R60 ;  /* 0x0000003c003c7308 */ /* 0x000e620000000800 */
[----:B------:R-:W-:Y:S01]  /*5370*/  FMUL R57, R88, 1.4426950216293334961 ;  /* 0x3fb8aa3b58397820 */ /* 0x000fe20000400000 */
[----:B------:R-:W-:Y:S01]  /*5380*/  FADD R85, R85, -R98 ;  /* 0x8000006255557221 */ /* 0x000fe20000000000 */
[----:B------:R-:W-:-:S03]  /*5390*/  FADD R88, R168, R75 ;  /* 0x0000004ba8587221 */ /* 0x000fc60000000000 */
[----:B------:R-:W-:Y:S01]  /*53a0*/  FMUL R62, R85, 1.4426950216293334961 ;  /* 0x3fb8aa3b553e7820 */ /* 0x000fe20000400000 */
[----:B------:R-:W-:Y:S01]  /*53b0*/  FADD R88, R187, R88 ;  /* 0x00000058bb587221 */ /* 0x000fe20000000000 */
[----:B------:R-:W3:Y:S03]  /*53c0*/  MUFU.EX2 R191, R191 ;  /* 0x000000bf00bf7308 */ /* 0x000ee60000000800 */
[----:B0-----:R-:W-:-:S05]  /*53d0*/  FADD R75, R47, R88 ;  /* 0x000000582f4b7221 */ /* 0x001fca0000000000 */
[----:B------:R-:W0:Y:S01]  /*53e0*/  MUFU.EX2 R53, R53 ;  /* 0x0000003500357308 */ /* 0x000e220000000800 */
[----:B-1----:R-:W-:-:S07]  /*53f0*/  FADD R75, R60, R75 ;  /* 0x0000004b3c4b7221 */ /* 0x002fce0000000000 */
[----:B------:R-:W1:Y:S01]  /*5400*/  MUFU.EX2 R62, R62 ;  /* 0x0000003e003e7308 */ /* 0x000e620000000800 */
[----:B------:R-:W-:Y:S01]  /*5410*/  FADD R88, R172, R75 ;  /* 0x0000004bac587221 */ /* 0x000fe20000000000 */
[----:B------:R-:W-:-:S03]  /*5420*/  FADD R90, R90, -R98 ;  /* 0x800000625a5a7221 */ /* 0x000fc60000000000 */
[----:B---3--:R-:W-:-:S03]  /*5430*/  FADD R88, R191, R88 ;  /* 0x00000058bf587221 */ /* 0x008fc60000000000 */
[----:B------:R-:W3:Y:S01]  /*5440*/  MUFU.EX2 R57, R57 ;  /* 0x0000003900397308 */ /* 0x000ee20000000800 */
[----:B0-----:R-:W-:Y:S01]  /*5450*/  FADD R81, R53, R88 ;  /* 0x0000005835517221 */ /* 0x001fe20000000000 */
[----:B------:R-:W-:Y:S01]  /*5460*/  FMUL R90, R90, 1.4426950216293334961 ;  /* 0x3fb8aa3b5a5a7820 */ /* 0x000fe20000400000 */
[----:B------:R-:W-:-:S05]  /*5470*/  FADD R92, R92, -R98 ;  /* 0x800000625c5c7221 */ /* 0x000fca0000000000 */
[----:B------:R-:W0:Y:S01]  /*5480*/  MUFU.EX2 R80, R80 ;  /* 0x0000005000507308 */ /* 0x000e220000000800 */
[----:B-1----:R-:W-:Y:S01]  /*5490*/  FADD R81, R62, R81 ;  /* 0x000000513e517221 */ /* 0x002fe20000000000 */
[----:B------:R-:W-:Y:S01]  /*54a0*/  FMUL R63, R92, 1.4426950216293334961 ;  /* 0x3fb8aa3b5c3f7820 */ /* 0x000fe20000400000 */
[----:B------:R-:W-:-:S05]  /*54b0*/  FADD R93, R93, -R98 ;  /* 0x800000625d5d7221 */ /* 0x000fca0000000000 */
[----:B------:R1:W0:Y:S01]  /*54c0*/  MUFU.EX2 R188, R90 ;  /* 0x0000005a00bc7308 */ /* 0x0002220000000800 */
[----:B------:R-:W-:Y:S01]  /*54d0*/  FMUL R82, R93, 1.4426950216293334961 ;  /* 0x3fb8aa3b5d527820 */ /* 0x000fe20000400000 */
[----:B-1----:R-:W-:-:S06]  /*54e0*/  FADD R90, R182, R81 ;  /* 0x00000051b65a7221 */ /* 0x002fcc0000000000 */
[----:B------:R-:W1:Y:S01]  /*54f0*/  MUFU.EX2 R63, R63 ;  /* 0x0000003f003f7308 */ /* 0x000e620000000800 */
[----:B------:R-:W-:-:S04]  /*5500*/  FADD R90, R193, R90 ;  /* 0x0000005ac15a7221 */ /* 0x000fc80000000000 */
[----:B---3--:R-:W-:-:S03]  /*5510*/  FADD R81, R57, R90 ;  /* 0x0000005a39517221 */ /* 0x008fc60000000000 */
[----:B------:R-:W3:Y:S01]  /*5520*/  MUFU.EX2 R82, R82 ;  /* 0x0000005200527308 */ /* 0x000ee20000000800 */
[----:B------:R-:W-:Y:S01]  /*5530*/  FMUL R190, R65, 1.4426950216293334961 ;  /* 0x3fb8aa3b41be7820 */ /* 0x000fe20000400000 */
[----:B------:R-:W-:Y:S01]  /*5540*/  FADD R96, R96, -R98 ;  /* 0x8000006260607221 */ /* 0x000fe20000000000 */
[----:B0-----:R-:W-:-:S03]  /*5550*/  FADD R81, R80, R81 ;  /* 0x0000005150517221 */ /* 0x001fc60000000000 */
[----:B------:R-:W-:Y:S01]  /*5560*/  FMUL R65, R96, 1.4426950216293334961 ;  /* 0x3fb8aa3b60417820 */ /* 0x000fe20000400000 */
[----:B------:R-:W-:Y:S01]  /*5570*/  FADD R90, R188, R81 ;  /* 0x00000051bc5a7221 */ /* 0x000fe20000000000 */
[----:B------:R-:W0:Y:S03]  /*5580*/  MUFU.EX2 R190, R190 ;  /* 0x000000be00be7308 */ /* 0x000e260000000800 */
[----:B------:R-:W-:Y:S01]  /*5590*/  FADD R90, R195, R90 ;  /* 0x0000005ac35a7221 */ /* 0x000fe20000000000 */
[----:B------:R-:W-:-:S03]  /*55a0*/  FADD R99, R99, -R98 ;  /* 0x8000006263637221 */ /* 0x000fc60000000000 */
[----:B-1----:R-:W-:Y:S01]  /*55b0*/  FADD R85, R63, R90 ;  /* 0x0000005a3f557221 */ /* 0x002fe20000000000 */
[----:B------:R-:W1:Y:S01]  /*55c0*/  MUFU.EX2 R65, R65 ;  /* 0x0000004100417308 */ /* 0x000e620000000800 */
[--C-:B------:R-:W-:Y:S02]  /*55d0*/  FADD R67, R100, -R98.reuse ;  /* 0x8000006264437221 */ /* 0x100fe40000000000 */
[----:B---3--:R-:W-:Y:S01]  /*55e0*/  FADD R92, R82, R85 ;  /* 0x00000055525c7221 */ /* 0x008fe20000000000 */
[----:B------:R-:W-:Y:S01]  /*55f0*/  FMUL R99, R99, 1.4426950216293334961 ;  /* 0x3fb8aa3b63637820 */ /* 0x000fe20000400000 */
[----:B------:R-:W-:Y:S01]  /*5600*/  FMUL R67, R67, 1.4426950216293334961 ;  /* 0x3fb8aa3b43437820 */ /* 0x000fe20000400000 */
[----:B------:R-:W-:Y:S01]  /*5610*/  FADD R101, R101, -R98 ;  /* 0x8000006265657221 */ /* 0x000fe20000000000 */
[----:B------:R-:W-:Y:S01]  /*5620*/  FADD R85, R95, R92 ;  /* 0x0000005c5f557221 */ /* 0x000fe20000000000 */
[----:B------:R-:W3:Y:S01]  /*5630*/  MUFU.EX2 R97, R97 ;  /* 0x0000006100617308 */ /* 0x000ee20000000800 */
[----:B------:R-:W-:Y:S01]  /*5640*/  FADD R102, R102, -R98 ;  /* 0x8000006266667221 */ /* 0x000fe20000000000 */
[----:B------:R-:W-:Y:S01]  /*5650*/  FMUL R84, R101, 1.4426950216293334961 ;  /* 0x3fb8aa3b65547820 */ /* 0x000fe20000400000 */
[----:B0-----:R-:W-:-:S05]  /*5660*/  FADD R92, R190, R85 ;  /* 0x00000055be5c7221 */ /* 0x001fca0000000000 */
[----:B------:R0:W3:Y:S01]  /*5670*/  MUFU.EX2 R100, R99 ;  /* 0x0000006300647308 */ /* 0x0000e20000000800 */
[----:B-1----:R-:W-:Y:S01]  /*5680*/  FADD R85, R65, R92 ;  /* 0x0000005c41557221 */ /* 0x002fe20000000000 */
[----:B------:R-:W-:-:S06]  /*5690*/  FADD R103, R103, -R98 ;  /* 0x8000006267677221 */ /* 0x000fcc0000000000 */
[----:B------:R-:W1:Y:S01]  /*56a0*/  MUFU.EX2 R67, R67 ;  /* 0x0000004300437308 */ /* 0x000e620000000800 */
[----:B0-----:R-:W-:Y:S01]  /*56b0*/  FMUL R99, R102, 1.4426950216293334961 ;  /* 0x3fb8aa3b66637820 */ /* 0x001fe20000400000 */
[----:B------:R-:W-:Y:S01]  /*56c0*/  FADD R92, R66, R85 ;  /* 0x00000055425c7221 */ /* 0x000fe20000000000 */
[----:B------:R-:W-:Y:S01]  /*56d0*/  FMUL R102, R103, 1.4426950216293334961 ;  /* 0x3fb8aa3b67667820 */ /* 0x000fe20000400000 */
[----:B------:R-:W-:-:S04]  /*56e0*/  FADD R104, R104, -R98 ;  /* 0x8000006268687221 */ /* 0x000fc80000000000 */
[----:B------:R-:W0:Y:S01]  /*56f0*/  MUFU.EX2 R84, R84 ;  /* 0x0000005400547308 */ /* 0x000e220000000800 */
[----:B---3--:R-:W-:Y:S01]  /*5700*/  FADD R85, R97, R92 ;  /* 0x0000005c61557221 */ /* 0x008fe20000000000 */
[----:B------:R-:W-:Y:S01]  /*5710*/  FMUL R73, R104, 1.4426950216293334961 ;  /* 0x3fb8aa3b68497820 */ /* 0x000fe20000400000 */
[----:B------:R-:W-:-:S05]  /*5720*/  FADD R105, R105, -R98 ;  /* 0x8000006269697221 */ /* 0x000fca0000000000 */
[----:B------:R-:W3:Y:S01]  /*5730*/  MUFU.EX2 R99, R99 ;  /* 0x0000006300637308 */ /* 0x000ee20000000800 */
[----:B------:R-:W-:Y:S01]  /*5740*/  FADD R92, R100, R85 ;  /* 0x00000055645c7221 */ /* 0x000fe20000000000 */
[----:B------:R-:W-:Y:S01]  /*5750*/  FMUL R86, R105, 1.4426950216293334961 ;  /* 0x3fb8aa3b69567820 */ /* 0x000fe20000400000 */
[----:B------:R-:W-:-:S05]  /*5760*/  FADD R106, R106, -R98 ;  /* 0x800000626a6a7221 */ /* 0x000fca0000000000 */
[----:B------:R-:W3:Y:S01]  /*5770*/  MUFU.EX2 R102, R102 ;  /* 0x0000006600667308 */ /* 0x000ee20000000800 */
[----:B-1----:R-:W-:Y:S01]  /*5780*/  FADD R93, R67, R92 ;  /* 0x0000005c435d7221 */ /* 0x002fe20000000000 */
[----:B------:R-:W-:Y:S01]  /*5790*/  FMUL R101, R106, 1.4426950216293334961 ;  /* 0x3fb8aa3b6a657820 */ /* 0x000fe20000400000 */
[----:B------:R-:W-:-:S05]  /*57a0*/  FADD R107, R107, -R98 ;  /* 0x800000626b6b7221 */ /* 0x000fca0000000000 */
[----:B------:R-:W1:Y:S01]  /*57b0*/  MUFU.EX2 R73, R73 ;  /* 0x0000004900497308 */ /* 0x000e620000000800 */
[----:B0-----:R-:W-:Y:S01]  /*57c0*/  FADD R96, R84, R93 ;  /* 0x0000005d54607221 */ /* 0x001fe20000000000 */
[----:B------:R-:W-:Y:S01]  /*57d0*/  FMUL R104, R107, 1.4426950216293334961 ;  /* 0x3fb8aa3b6b687820 */ /* 0x000fe20000400000 */
[----:B------:R-:W-:-:S05]  /*57e0*/  FADD R108, R108, -R98 ;  /* 0x800000626c6c7221 */ /* 0x000fca0000000000 */
        /* <DEDUP_REMOVED lines=8> */
[----:B------:R-:W2:Y:S01]  /*5870*/  MUFU.EX2 R104, R104 ;  /* 0x0000006800687308 */ /* 0x000ea20000000800 */
        /* <DEDUP_REMOVED lines=12> */
[----:B--2---:R-:W-:Y:S01]  /*5940*/  FADD R96, R104, R93 ;  /* 0x0000005d68607221 */ /* 0x004fe20000000000 */
        /* <DEDUP_REMOVED lines=9> */
[----:B------:R-:W-:Y:S01]  /*59e0*/  FADD R116, R116, -R98 ;  /* 0x8000006274747221 */ /* 0x000fe20000000000 */
[----:B------:R-:W-:-:S04]  /*59f0*/  IMAD.SHL.U32 R111, R2, 0x10, RZ ;  /* 0x00000010026f7824 */ /* 0x000fc800078e00ff */
[----:B------:R-:W0:Y:S01]  /*5a00*/  MUFU.EX2 R90, R90 ;  /* 0x0000005a005a7308 */ /* 0x000e220000000800 */
[----:B---3--:R-:W-:Y:S01]  /*5a10*/  FADD R109, R103, R112 ;  /* 0x00000070676d7221 */ /* 0x008fe20000000000 */
[----:B------:R-:W-:Y:S01]  /*5a20*/  FMUL R85, R116, 1.4426950216293334961 ;  /* 0x3fb8aa3b74557820 */ /* 0x000fe20000400000 */
[----:B------:R-:W-:Y:S01]  /*5a30*/  FADD R117, R117, -R98 ;  /* 0x8000006275757221 */ /* 0x000fe20000000000 */
[----:B------:R-:W-:-:S04]  /*5a40*/  LOP3.LUT R164, R2, 0xff, RZ, 0xc0, !PT ;  /* 0x000000ff02a47812 */ /* 0x000fc800078ec0ff */
[----:B------:R-:W3:Y:S01]  /*5a50*/  MUFU.EX2 R105, R105 ;  /* 0x0000006900697308 */ /* 0x000ee20000000800 */
[----:B------:R-:W-:Y:S01]  /*5a60*/  LOP3.LUT R111, R111, 0x70, RZ, 0xc0, !PT ;  /* 0x000000706f6f7812 */ /* 0x000fe200078ec0ff */
[----:B--2---:R-:W-:Y:S01]  /*5a70*/  FADD R112, R106, R109 ;  /* 0x0000006d6a707221 */ /* 0x004fe20000000000 */
[----:B------:R-:W-:Y:S01]  /*5a80*/  FMUL R92, R117, 1.4426950216293334961 ;  /* 0x3fb8aa3b755c7820 */ /* 0x000fe20000400000 */
[----:B------:R-:W-:-:S04]  /*5a90*/  FADD R118, R118, -R98 ;  /* 0x8000006276767221 */ /* 0x000fc80000000000 */
[----:B------:R-:W2:Y:S01]  /*5aa0*/  MUFU.EX2 R108, R108 ;  /* 0x0000006c006c7308 */ /* 0x000ea20000000800 */
[----:B------:R-:W-:Y:S02]  /*5ab0*/  IMAD R164, R164, 0x80, R111 ;  /* 0x00000080a4a47824 */ /* 0x000fe400078e026f */
[----:B-1----:R-:W-:Y:S01]  /*5ac0*/  FADD R111, R81, R112 ;  /* 0x00000070516f7221 */ /* 0x002fe20000000000 */
[----:B------:R-:W-:Y:S01]  /*5ad0*/  FMUL R107, R118, 1.4426950216293334961 ;  /* 0x3fb8aa3b766b7820 */ /* 0x000fe20000400000 */
[----:B------:R-:W-:-:S03]  /*5ae0*/  FADD R165, R165, -R98 ;  /* 0x80000062a5a57221 */ /* 0x000fc60000000000 */
[----:B------:R-:W1:Y:S01]  /*5af0*/  MUFU.EX2 R85, R85 ;  /* 0x0000005500557308 */ /* 0x000e620000000800 */
[----:B0-----:R-:W-:Y:S01]  /*5b00*/  FADD R114, R90, R111 ;  /* 0x0000006f5a727221 */ /* 0x001fe20000000000 */
[----:B------:R-:W-:Y:S01]  /*5b10*/  FMUL R110, R165, 1.4426950216293334961 ;  /* 0x3fb8aa3ba56e7820 */ /* 0x000fe20000400000 */
[----:B------:R-:W-:Y:S01]  /*5b20*/  FADD R120, R120, -R98 ;  /* 0x8000006278787221 */ /* 0x000fe20000000000 */
[----:B------:R-:W-:-:S04]  /*5b30*/  F2FP.SATFINITE.E4M3.F32.PACK_AB_MERGE_C R11, R72, R11, RZ ;  /* 0x0000000b480b723e */ /* 0x000fc800048070ff */
[----:B------:R-:W0:Y:S01]  /*5b40*/  MUFU.EX2 R92, R92 ;  /* 0x0000005c005c7308 */ /* 0x000e220000000800 */
[----:B------:R-:W-:Y:S01]  /*5b50*/  F2FP.SATFINITE.E4M3.F32.PACK_AB_MERGE_C R72, R18, R17, RZ ;  /* 0x000000111248723e */ /* 0x000fe200048070ff */
[----:B---3--:R-:W-:Y:S01]  /*5b60*/  FADD R17, R105, R114 ;  /* 0x0000007269117221 */ /* 0x008fe20000000000 */
[----:B------:R-:W-:Y:S01]  /*5b70*/  FMUL R93, R120, 1.4426950216293334961 ;  /* 0x3fb8aa3b785d7820 */ /* 0x000fe20000400000 */
[----:B------:R-:W-:-:S04]  /*5b80*/  FADD R121, R121, -R98 ;  /* 0x8000006279797221 */ /* 0x000fc80000000000 */
[----:B------:R-:W3:Y:S01]  /*5b90*/  MUFU.EX2 R107, R107 ;  /* 0x0000006b006b7308 */ /* 0x000ee20000000800 */
[----:B--2---:R-:W-:Y:S01]  /*5ba0*/  FADD R18, R108, R17 ;  /* 0x000000116c127221 */ /* 0x004fe20000000000 */
[----:B------:R-:W-:Y:S01]  /*5bb0*/  FMUL R96, R121, 1.4426950216293334961 ;  /* 0x3fb8aa3b79607820 */ /* 0x000fe20000400000 */
[----:B------:R-:W-:Y:S01]  /*5bc0*/  FADD R122, R122, -R98 ;  /* 0x800000627a7a7221 */ /* 0x000fe20000000000 */
[----:B------:R-:W-:-:S04]  /*5bd0*/  F2FP.SATFINITE.E4M3.F32.PACK_AB_MERGE_C R30, R31, R30, RZ ;  /* 0x0000001e1f1e723e */ /* 0x000fc800048070ff */
[----:B------:R-:W2:Y:S01]  /*5be0*/  MUFU.EX2 R110, R110 ;  /* 0x0000006e006e7308 */ /* 0x000ea20000000800 */
[----:B-1----:R-:W-:Y:S01]  /*5bf0*/  FADD R31, R85, R18 ;  /* 0x00000012551f7221 */ /* 0x002fe20000000000 */
[----:B------:R-:W-:Y:S01]  /*5c00*/  FMUL R109, R122, 1.4426950216293334961 ;  /* 0x3fb8aa3b7a6d7820 */ /* 0x000fe20000400000 */
[----:B------:R-:W-:Y:S01]  /*5c10*/  FADD R123, R123, -R98 ;  /* 0x800000627b7b7221 */ /* 0x000fe20000000000 */
[----:B------:R-:W-:-:S04]  /*5c20*/  F2FP.SATFINITE.E4M3.F32.PACK_AB_MERGE_C R27, R28, R27, RZ ;  /* 0x0000001b1c1b723e */ /* 0x000fc800048070ff */
        /* <DEDUP_REMOVED lines=19> */
[----:B------:R-:W-:-:S05]  /*5d60*/  F2FP.SATFINITE.E4M3.F32.PACK_AB_MERGE_C R31, R7, R4, RZ ;  /* 0x00000004071f723e */ /* 0x000fca00048070ff */
[----:B------:R-:W0:Y:S01]  /*5d70*/  MUFU.EX2 R18, R18 ;  /* 0x0000001200127308 */ /* 0x000e220000000800 */
[----:B---3--:R-:W-:-:S07]  /*5d80*/  FADD R7, R109, R28 ;  /* 0x0000001c6d077221 */ /* 0x008fce0000000000 */
[----:B------:R-:W3:Y:S01]  /*5d90*/  MUFU.EX2 R126, R126 ;  /* 0x0000007e007e7308 */ /* 0x000ee20000000800 */
[----:B--2---:R-:W-:Y:S01]  /*5da0*/  FADD R4, R112, R7 ;  /* 0x0000000770047221 */ /* 0x004fe20000000000 */
[----:B------:R-:W-:-:S06]  /*5db0*/  LOP3.LUT R194, R0, 0x20, RZ, 0x3c, !PT ;  /* 0x0000002000c27812 */ /* 0x000fcc00078e3cff */
[----:B------:R-:W2:Y:S01]  /*5dc0*/  MUFU.EX2 R127, R127 ;  /* 0x0000007f007f7308 */ /* 0x000ea20000000800 */
[----:B-1----:R-:W-:Y:S01]  /*5dd0*/  FADD R7, R17, R4 ;  /* 0x0000000411077221 */ /* 0x002fe20000000000 */
[----:B------:R-:W-:Y:S01]  /*5de0*/  STS.U8 [R0+UR14+0xa000], R79 ;  /* 0x00a0004f00007988 */ /* 0x000fe2000800000e */
[----:B------:R-:W-:Y:S02]  /*5df0*/  LOP3.LUT R192, R0, 0x40, RZ, 0x3c, !PT ;  /* 0x0000004000c07812 */ /* 0x000fe400078e3cff */
[----:B0-----:R-:W-:Y:S01]  /*5e00*/  FADD R7, R18, R7 ;  /* 0x0000000712077221 */ /* 0x001fe20000000000 */
[----:B----4-:R-:W-:Y:S01]  /*5e10*/  STS.U8 [R0+UR14+0xa400], R77 ;  /* 0x00a4004d00007988 */ /* 0x010fe2000800000e */
[----:B------:R-:W-:-:S03]  /*5e20*/  F2FP.SATFINITE.E4M3.F32.PACK_AB_MERGE_C R41, R44, R41, RZ ;  /* 0x000000292c29723e */ /* 0x000fc600048070ff */
[----:B------:R-:W-:Y:S01]  /*5e30*/  STS.U8 [R0+UR14+0xa800], R185 ;  /* 0x00a800b900007988 */ /* 0x000fe2000800000e */
[----:B---3--:R-:W-:-:S03]  /*5e40*/  FADD R4, R126, R7 ;  /* 0x000000077e047221 */ /* 0x008fc60000000000 */
[----:B------:R-:W-:Y:S01]  /*5e50*/  STS.U8 [R0+UR14+0xac00], R189 ;  /* 0x00ac00bd00007988 */ /* 0x000fe2000800000e */
[----:B------:R-:W-:-:S03]  /*5e60*/  F2FP.SATFINITE.E4M3.F32.PACK_AB_MERGE_C R70, R169, R70, RZ ;  /* 0x00000046a946723e */ /* 0x000fc600048070ff */
[----:B------:R-:W-:Y:S01]  /*5e70*/  STS.U8 [R194+UR14+0xa100], R83 ;  /* 0x00a10053c2007988 */ /* 0x000fe2000800000e */
[----:B------:R-:W-:-:S03]  /*5e80*/  F2FP.SATFINITE.E4M3.F32.PACK_AB_MERGE_C R74, R171, R74, RZ ;  /* 0x0000004aab4a723e */ /* 0x000fc600048070ff */
[----:B------:R-:W-:Y:S01]  /*5e90*/  STS.U8 [R194+UR14+0xa500], R170 ;  /* 0x00a500aac2007988 */ /* 0x000fe2000800000e */
[----:B------:R-:W-:-:S03]  /*5ea0*/  LOP3.LUT R44, R0, 0x60, RZ, 0x3c, !PT ;  /* 0x00000060002c7812 */ /* 0x000fc600078e3cff */
[----:B------:R-:W-:Y:S01]  /*5eb0*/  STS.U8 [R194+UR14+0xa900], R174 ;  /* 0x00a900aec2007988 */ /* 0x000fe2000800000e */
[--C-:B------:R-:W-:Y:S01]  /*5ec0*/  FADD R130, R130, -R98.reuse ;  /* 0x8000006282827221 */ /* 0x100fe20000000000 */
[----:B------:R-:W-:Y:S02]  /*5ed0*/  FADD R131, R131, -R98 ;  /* 0x8000006283837221 */ /* 0x000fe40000000000 */
[----:B------:R-:W-:Y:S01]  /*5ee0*/  STS.U8 [R194+UR14+0xad00], R176 ;  /* 0x00ad00b0c2007988 */ /* 0x000fe2000800000e */
[----:B------:R-:W-:Y:S01]  /*5ef0*/  F2FP.SATFINITE.E4M3.F32.PACK_AB_MERGE_C R69, R69, R6, RZ ;  /* 0x000000064545723e */ /* 0x000fe200048070ff */
[----:B--2---:R-:W-:Y:S02]  /*5f00*/  FADD R28, R127, R4 ;  /* 0x000000047f1c7221 */ /* 0x004fe40000000000 */
[----:B------:R-:W-:Y:S01]  /*5f10*/  STS.U8 [R192+UR14+0xa200], R178 ;  /* 0x00a200b2c0007988 */ /* 0x000fe2000800000e */
[----:B------:R-:W-:-:S03]  /*5f20*/  F2FP.SATFINITE.E4M3.F32.PACK_AB_MERGE_C R22, R173, R22, RZ ;  /* 0x00000016ad16723e */ /* 0x000fc600048070ff */
[----:B------:R-:W-:Y:S01]  /*5f30*/  STS.U8 [R192+UR14+0xa600], R180 ;  /* 0x00a600b4c0007988 */ /* 0x000fe2000800000e */
[----:B------:R-:W-:Y:S02]  /*5f40*/  F2FP.SATFINITE.E4M3.F32.PACK_AB_MERGE_C R35, R76, R35, RZ ;  /* 0x000000234c23723e */ /* 0x000fe400048070ff */
[----:B------:R-:W-:Y:S01]  /*5f50*/  F2FP.SATFINITE.E4M3.F32.PACK_AB_MERGE_C R5, R8, R5, R11 ;  /* 0x000000050805723e */ /* 0x000fe2000480700b */
[----:B------:R-:W-:Y:S01]  /*5f60*/  STS.U8 [R192+UR14+0xaa00], R184 ;  /* 0x00aa00b8c0007988 */ /* 0x000fe2000800000e */
[----:B------:R-:W-:Y:S02]  /*5f70*/  F2FP.SATFINITE.E4M3.F32.PACK_AB_MERGE_C R4, R167, R68, R70 ;  /* 0x00000044a704723e */ /* 0x000fe40004807046 */
[----:B------:R-:W-:Y:S01]  /*5f80*/  F2FP.SATFINITE.E4M3.F32.PACK_AB_MERGE_C R6, R10, R9, R74 ;  /* 0x000000090a06723e */ /* 0x000fe2000480704a */
[----:B------:R-:W-:Y:S01]  /*5f90*/  STS.U8 [R192+UR14+0xae00], R186 ;  /* 0x00ae00bac0007988 */ /* 0x000fe2000800000e */
[----:B------:R-:W-:Y:S01]  /*5fa0*/  F2FP.SATFINITE.E4M3.F32.PACK_AB_MERGE_C R7, R13, R12, R72 ;  /* 0x0000000c0d07723e */ /* 0x000fe20004807048 */
[--C-:B------:R-:W-:Y:S01]  /*5fb0*/  FADD R119, R119, -R98.reuse ;  /* 0x8000006277777221 */ /* 0x100fe20000000000 */
[----:B------:R-:W-:Y:S01]  /*5fc0*/  F2FP.SATFINITE.E4M3.F32.PACK_AB_MERGE_C R78, R175, R78, RZ ;  /* 0x0000004eaf4e723e */ /* 0x000fe200048070ff */
[----:B------:R-:W-:Y:S01]  /*5fd0*/  STS.U8 [R44+UR14+0xa300], R87 ;  /* 0x00a300572c007988 */ /* 0x000fe2000800000e */
[----:B------:R-:W-:Y:S01]  /*5fe0*/  F2FP.SATFINITE.E4M3.F32.PACK_AB_MERGE_C R128, R177, R128, RZ ;  /* 0x00000080b180723e */ /* 0x000fe200048070ff */
[----:B------:R-:W-:Y:S01]  /*5ff0*/  FMUL R130, R130, 1.4426950216293334961 ;  /* 0x3fb8aa3b82827820 */ /* 0x000fe20000400000 */
[----:B------:R-:W-:Y:S01]  /*6000*/  F2FP.SATFINITE.E4M3.F32.PACK_AB_MERGE_C R50, R179, R50, RZ ;  /* 0x00000032b332723e */ /* 0x000fe200048070ff */
[----:B------:R-:W-:Y:S01]  /*6010*/  STS.U8 [R44+UR14+0xa700], R89 ;  /* 0x00a700592c007988 */ /* 0x000fe2000800000e */
[----:B------:R-:W-:Y:S01]  /*6020*/  F2FP.SATFINITE.E4M3.F32.PACK_AB_MERGE_C R54, R181, R54, RZ ;  /* 0x00000036b536723e */ /* 0x000fe200048070ff */
[----:B------:R-:W-:Y:S01]  /*6030*/  FMUL R131, R131, 1.4426950216293334961 ;  /* 0x3fb8aa3b83837820 */ /* 0x000fe20000400000 */
[----:B------:R-:W-:Y:S01]  /*6040*/  F2FP.SATFINITE.E4M3.F32.PACK_AB_MERGE_C R58, R183, R58, RZ ;  /* 0x0000003ab73a723e */ /* 0x000fe200048070ff */
[----:B------:R-:W-:Y:S01]  /*6050*/  STS.U8 [R44+UR14+0xab00], R91 ;  /* 0x00ab005b2c007988 */ /* 0x000fe2000800000e */
[----:B------:R-:W-:Y:S01]  /*6060*/  F2FP.SATFINITE.E4M3.F32.PACK_AB_MERGE_C R61, R64, R61, RZ ;  /* 0x0000003d403d723e */ /* 0x000fe200048070ff */
[----:B------:R-:W-:Y:S01]  /*6070*/  FADD R129, R129, -R98 ;  /* 0x8000006281817221 */ /* 0x000fe20000000000 */
[----:B------:R-:W-:Y:S01]  /*6080*/  F2FP.SATFINITE.E4M3.F32.PACK_AB_MERGE_C R9, R19, R16, R27 ;  /* 0x000000101309723e */ /* 0x000fe2000480701b */
[----:B-----5:R0:W-:Y:S01]  /*6090*/  STS.U8 [R44+UR14+0xaf00], R94 ;  /* 0x00af005e2c007988 */ /* 0x0201e2000800000e */
[----:B------:R-:W-:-:S02]  /*60a0*/  F2FP.SATFINITE.E4M3.F32.PACK_AB_MERGE_C R8, R15, R14, R22 ;  /* 0x0000000e0f08723e */ /* 0x000fc40004807016 */
[----:B------:R-:W-:Y:S01]  /*60b0*/  F2FP.SATFINITE.E4M3.F32.PACK_AB_MERGE_C R10, R21, R20, R30 ;  /* 0x00000014150a723e */ /* 0x000fe2000480701e */
[----:B------:R1:W-:Y:S01]  /*60c0*/  STS.128 [R164+UR14], R4 ;  /* 0x00000004a4007988 */ /* 0x0003e20008000c0e */
[----:B------:R-:W-:Y:S02]  /*60d0*/  F2FP.SATFINITE.E4M3.F32.PACK_AB_MERGE_C R11, R24, R23, R35 ;  /* 0x00000017180b723e */ /* 0x000fe40004807023 */
[----:B------:R-:W-:Y:S01]  /*60e0*/  LOP3.LUT R68, R164, 0x10, RZ, 0x3c, !PT ;  /* 0x00000010a4447812 */ /* 0x000fe200078e3cff */
[----:B------:R-:W-:Y:S01]  /*60f0*/  FMUL R119, R119, 1.4426950216293334961 ;  /* 0x3fb8aa3b77777820 */ /* 0x000fe20000400000 */
[----:B------:R-:W-:Y:S02]  /*6100*/  F2FP.SATFINITE.E4M3.F32.PACK_AB_MERGE_C R13, R32, R29, R41 ;  /* 0x0000001d200d723e */ /* 0x000fe40004807029 */
[----:B------:R-:W-:Y:S02]  /*6110*/  F2FP.SATFINITE.E4M3.F32.PACK_AB_MERGE_C R12, R26, R25, R78 ;  /* 0x000000191a0c723e */ /* 0x000fe4000480704e */
[----:B------:R-:W-:-:S02]  /*6120*/  F2FP.SATFINITE.E4M3.F32.PACK_AB_MERGE_C R14, R34, R33, R128 ;  /* 0x00000021220e723e */ /* 0x000fc40004807080 */
[----:B------:R-:W-:Y:S02]  /*6130*/  F2FP.SATFINITE.E4M3.F32.PACK_AB_MERGE_C R15, R37, R36, R50 ;  /* 0x00000024250f723e */ /* 0x000fe40004807032 */
[C---:B------:R-:W-:Y:S02]  /*6140*/  LOP3.LUT R64, R164.reuse, 0x20, RZ, 0x3c, !PT ;  /* 0x00000020a4407812 */ /* 0x040fe400078e3cff */
[----:B0-----:R-:W-:Y:S02]  /*6150*/  LOP3.LUT R44, R164, 0x30, RZ, 0x3c, !PT ;  /* 0x00000030a42c7812 */ /* 0x001fe400078e3cff */
[----:B-1----:R-:W-:Y:S02]  /*6160*/  F2FP.SATFINITE.E4M3.F32.PACK_AB_MERGE_C R5, R43, R40, R58 ;  /* 0x000000282b05723e */ /* 0x002fe4000480703a */
[----:B------:R-:W-:Y:S02]  /*6170*/  F2FP.SATFINITE.E4M3.F32.PACK_AB_MERGE_C R4, R39, R38, R54 ;  /* 0x000000262704723e */ /* 0x000fe40004807036 */
[----:B------:R-:W-:-:S02]  /*6180*/  F2FP.SATFINITE.E4M3.F32.PACK_AB_MERGE_C R6, R45, R42, R61 ;  /* 0x0000002a2d06723e */ /* 0x000fc4000480703d */
[----:B------:R-:W-:Y:S01]  /*6190*/  F2FP.SATFINITE.E4M3.F32.PACK_AB_MERGE_C R7, R59, R46, R31 ;  /* 0x0000002e3b07723e */ /* 0x000fe2000480701f */
[----:B------:R-:W-:Y:S01]  /*61a0*/  MUFU.EX2 R130, R130 ;  /* 0x0000008200827308 */ /* 0x000fe20000000800 */
[----:B------:R-:W-:Y:S01]  /*61b0*/  FMUL R129, R129, 1.4426950216293334961 ;  /* 0x3fb8aa3b81817820 */ /* 0x000fe20000400000 */
[----:B------:R-:W-:Y:S04]  /*61c0*/  STS.128 [R68+UR14], R8 ;  /* 0x0000000844007988 */ /* 0x000fe80008000c0e */
[----:B------:R-:W-:Y:S02]  /*61d0*/  STS.128 [R64+UR14], R12 ;  /* 0x0000000c40007988 */ /* 0x000fe40008000c0e */
[----:B------:R-:W0:Y:S02]  /*61e0*/  MUFU.EX2 R131, R131 ;  /* 0x0000008300837308 */ /* 0x000e240000000800 */
[----:B------:R1:W-:Y:S06]  /*61f0*/  STS.128 [R44+UR14], R4 ;  /* 0x000000042c007988 */ /* 0x0003ec0008000c0e */
[----:B------:R-:W-:Y:S01]  /*6200*/  MUFU.EX2 R119, R119 ;  /* 0x0000007700777308 */ /* 0x000fe20000000800 */
[----:B------:R-:W-:-:S07]  /*6210*/  F2FP.SATFINITE.E4M3.F32.PACK_AB_MERGE_C R95, R190, R95, RZ ;  /* 0x0000005fbe5f723e */ /* 0x000fce00048070ff */
[----:B-1----:R-:W1:Y:S01]  /*6220*/  MUFU.EX2 R44, R129 ;  /* 0x00000081002c7308 */ /* 0x002e620000000800 */
[----:B------:R-:W-:Y:S01]  /*6230*/  FADD R4, -R98, -INF ;  /* 0xff80000062047421 */ /* 0x000fe20000000100 */
[----:B------:R-:W-:Y:S02]  /*6240*/  F2FP.SATFINITE.E4M3.F32.PACK_AB_MERGE_C R71, R166, R71, RZ ;  /* 0x00000047a647723e */ /* 0x000fe400048070ff */
[----:B------:R-:W-:Y:S01]  /*6250*/  F2FP.SATFINITE.E4M3.F32.PACK_AB_MERGE_C R168, R187, R168, RZ ;  /* 0x000000a8bba8723e */ /* 0x000fe200048070ff */
[----:B------:R-:W-:Y:S01]  /*6260*/  FMUL R45, R4, 1.4426950216293334961 ;  /* 0x3fb8aa3b042d7820 */ /* 0x000fe20000400000 */
[----:B------:R-:W-:Y:S02]  /*6270*/  F2FP.SATFINITE.E4M3.F32.PACK_AB_MERGE_C R172, R191, R172, RZ ;  /* 0x000000acbfac723e */ /* 0x000fe400048070ff */
[----:B------:R-:W-:Y:S02]  /*6280*/  F2FP.SATFINITE.E4M3.F32.PACK_AB_MERGE_C R182, R193, R182, RZ ;  /* 0x000000b6c1b6723e */ /* 0x000fe400048070ff */
[----:B------:R-:W-:-:S02]  /*6290*/  F2FP.SATFINITE.E4M3.F32.PACK_AB_MERGE_C R188, R195, R188, RZ ;  /* 0x000000bcc3bc723e */ /* 0x000fc400048070ff */
[----:B------:R-:W-:Y:S02]  /*62a0*/  F2FP.SATFINITE.E4M3.F32.PACK_AB_MERGE_C R97, R100, R97, RZ ;  /* 0x000000616461723e */ /* 0x000fe400048070ff */
[----:B------:R-:W-:Y:S02]  /*62b0*/  F2FP.SATFINITE.E4M3.F32.PACK_AB_MERGE_C R103, R106, R103, RZ ;  /* 0x000000676a67723e */ /* 0x000fe400048070ff */
[----:B------:R-:W-:Y:S02]  /*62c0*/  F2FP.SATFINITE.E4M3.F32.PACK_AB_MERGE_C R99, R102, R99, RZ ;  /* 0x000000636663723e */ /* 0x000fe400048070ff */
[----:B------:R-:W-:Y:S02]  /*62d0*/  F2FP.SATFINITE.E4M3.F32.PACK_AB_MERGE_C R101, R104, R101, RZ ;  /* 0x000000656865723e */ /* 0x000fe400048070ff */
[----:B------:R-:W-:Y:S02]  /*62e0*/  F2FP.SATFINITE.E4M3.F32.PACK_AB_MERGE_C R105, R108, R105, RZ ;  /* 0x000000696c69723e */ /* 0x000fe400048070ff */
[----:B------:R-:W-:-:S02]  /*62f0*/  F2FP.SATFINITE.E4M3.F32.PACK_AB_MERGE_C R42, R82, R63, R95 ;  /* 0x0000003f522a723e */ /* 0x000fc4000480705f */
[----:B------:R-:W-:Y:S02]  /*6300*/  F2FP.SATFINITE.E4M3.F32.PACK_AB_MERGE_C R107, R110, R107, RZ ;  /* 0x0000006b6e6b723e */ /* 0x000fe400048070ff */
[----:B------:R-:W-:Y:S02]  /*6310*/  F2FP.SATFINITE.E4M3.F32.PACK_AB_MERGE_C R109, R112, R109, RZ ;  /* 0x0000006d706d723e */ /* 0x000fe400048070ff */
[----:B------:R-:W-:Y:S02]  /*6320*/  F2FP.SATFINITE.E4M3.F32.PACK_AB_MERGE_C R126, R127, R126, RZ ;  /* 0x0000007e7f7e723e */ /* 0x000fe400048070ff */
[----:B0-----:R-:W-:Y:S01]  /*6330*/  F2FP.SATFINITE.E4M3.F32.PACK_AB_MERGE_C R95, R131, R130, RZ ;  /* 0x00000082835f723e */ /* 0x001fe200048070ff */
[----:B------:R-:W0:Y:S01]  /*6340*/  MUFU.EX2 R45, R45 ;  /* 0x0000002d002d7308 */ /* 0x000e220000000800 */
[----:B------:R-:W-:Y:S02]  /*6350*/  F2FP.SATFINITE.E4M3.F32.PACK_AB_MERGE_C R37, R51, R52, R71 ;  /* 0x000000343325723e */ /* 0x000fe40004807047 */
[----:B------:R-:W-:-:S02]  /*6360*/  F2FP.SATFINITE.E4M3.F32.PACK_AB_MERGE_C R36, R55, R48, R69 ;  /* 0x000000303724723e */ /* 0x000fc40004807045 */
[----:B------:R-:W-:Y:S02]  /*6370*/  F2FP.SATFINITE.E4M3.F32.PACK_AB_MERGE_C R38, R56, R49, R168 ;  /* 0x000000313826723e */ /* 0x000fe400048070a8 */
[----:B------:R-:W-:Y:S02]  /*6380*/  F2FP.SATFINITE.E4M3.F32.PACK_AB_MERGE_C R39, R60, R47, R172 ;  /* 0x0000002f3c27723e */ /* 0x000fe400048070ac */
[----:B------:R-:W-:Y:S02]  /*6390*/  LOP3.LUT R11, R164, 0x40, RZ, 0x3c, !PT ;  /* 0x00000040a40b7812 */ /* 0x000fe400078e3cff */
[----:B------:R-:W-:Y:S02]  /*63a0*/  F2FP.SATFINITE.E4M3.F32.PACK_AB_MERGE_C R41, R80, R57, R188 ;  /* 0x000000395029723e */ /* 0x000fe400048070bc */
[----:B------:R-:W-:Y:S02]  /*63b0*/  F2FP.SATFINITE.E4M3.F32.PACK_AB_MERGE_C R40, R62, R53, R182 ;  /* 0x000000353e28723e */ /* 0x000fe400048070b6 */
[----:B------:R-:W-:-:S02]  /*63c0*/  F2FP.SATFINITE.E4M3.F32.PACK_AB_MERGE_C R43, R66, R65, R97 ;  /* 0x00000041422b723e */ /* 0x000fc40004807061 */
[----:B------:R-:W-:Y:S02]  /*63d0*/  F2FP.SATFINITE.E4M3.F32.PACK_AB_MERGE_C R74, R88, R75, R103 ;  /* 0x0000004b584a723e */ /* 0x000fe40004807067 */
[----:B------:R-:W-:Y:S02]  /*63e0*/  LOP3.LUT R10, R164, 0x50, RZ, 0x3c, !PT ;  /* 0x00000050a40a7812 */ /* 0x000fe400078e3cff */
[----:B------:R-:W-:Y:S02]  /*63f0*/  F2FP.SATFINITE.E4M3.F32.PACK_AB_MERGE_C R73, R86, R73, R101 ;  /* 0x000000495649723e */ /* 0x000fe40004807065 */
[----:B------:R-:W-:Y:S02]  /*6400*/  F2FP.SATFINITE.E4M3.F32.PACK_AB_MERGE_C R72, R84, R67, R99 ;  /* 0x000000435448723e */ /* 0x000fe40004807063 */
[----:B------:R-:W-:Y:S02]  /*6410*/  F2FP.SATFINITE.E4M3.F32.PACK_AB_MERGE_C R75, R90, R81, R105 ;  /* 0x000000515a4b723e */ /* 0x000fe40004807069 */
[----:B------:R-:W-:-:S02]  /*6420*/  LOP3.LUT R9, R164, 0x60, RZ, 0x3c, !PT ;  /* 0x00000060a4097812 */ /* 0x000fc400078e3cff */
[----:B------:R-:W-:Y:S02]  /*6430*/  F2FP.SATFINITE.E4M3.F32.PACK_AB_MERGE_C R93, R96, R93, R109 ;  /* 0x0000005d605d723e */ /* 0x000fe4000480706d */
[----:B------:R-:W-:Y:S02]  /*6440*/  F2FP.SATFINITE.E4M3.F32.PACK_AB_MERGE_C R92, R92, R85, R107 ;  /* 0x000000555c5c723e */ /* 0x000fe4000480706b */
[----:B------:R-:W-:Y:S02]  /*6450*/  F2FP.SATFINITE.E4M3.F32.PACK_AB_MERGE_C R94, R18, R17, R126 ;  /* 0x00000011125e723e */ /* 0x000fe4000480707e */
[----:B------:R-:W-:Y:S02]  /*6460*/  LOP3.LUT R8, R164, 0x70, RZ, 0x3c, !PT ;  /* 0x00000070a4087812 */ /* 0x000fe400078e3cff */
[----:B-1----:R-:W-:Y:S01]  /*6470*/  F2FP.SATFINITE.E4M3.F32.PACK_AB_MERGE_C R95, R44, R119, R95 ;  /* 0x000000772c5f723e */ /* 0x002fe2000480705f */
[----:B------:R-:W-:Y:S01]  /*6480*/  STS.128 [R11+UR14], R36 ;  /* 0x000000240b007988 */ /* 0x000fe20008000c0e */
[----:B------:R-:W-:-:S03]  /*6490*/  FADD R119, R119, R28 ;  /* 0x0000001c77777221 */ /* 0x000fc60000000000 */
[----:B------:R-:W-:Y:S04]  /*64a0*/  STS.128 [R10+UR14], R40 ;  /* 0x000000280a007988 */ /* 0x000fe80008000c0e */
[----:B------:R-:W-:Y:S04]  /*64b0*/  STS.128 [R9+UR14], R72 ;  /* 0x0000004809007988 */ /* 0x000fe80008000c0e */
[----:B------:R1:W-:Y:S02]  /*64c0*/  STS.128 [R8+UR14], R92 ;  /* 0x0000005c08007988 */ /* 0x0003e40008000c0e */
[----:B-1----:R-:W1:Y:S01]  /*64d0*/  LDTM.x32 R4, tmem[UR17] ;  /* 0x00000011000479ee */ /* 0x002e6200082c0000 */
[----:B------:R-:W-:Y:S01]  /*64e0*/  NOP ;  /* 0x0000000000007918 */ /* 0x000fe20000000000 */
[----:B0-----:R-:W-:Y:S05]  /*64f0*/  @!P0 BRA `(.L_x_9) ;  /* 0x0000000000848947 */ /* 0x001fea0003800000 */
[C---:B-1----:R-:W-:Y:S01]  /*6500*/  FMUL R4, R45.reuse, R4 ;  /* 0x000000042d047220 */ /* 0x042fe20000400000 */
[C---:B------:R-:W-:Y:S01]  /*6510*/  FMUL R5, R45.reuse, R5 ;  /* 0x000000052d057220 */ /* 0x040fe20000400000 */
        /* <DEDUP_REMOVED lines=29> */
[----:B------:R-:W-:-:S04]  /*66f0*/  FMUL R35, R45, R35 ;  /* 0x000000232d237220 */ /* 0x000fc80000400000 */
[----:B------:R0:W-:Y:S03]  /*6700*/  STTM.x32 tmem[UR17], R4 ;  /* 0x00000004000079ed */ /* 0x0001e600082c0011 */
.L_x_9:
[----:B-1----:R-:W1:Y:S02]  /*6710*/  FENCE.VIEW.ASYNC.T ;  /* 0x00000000000073c6 */ /* 0x002e640000000200 */
[----:B-1----:R-:W-:Y:S01]  /*6720*/  BAR.SYNC.DEFER_BLOCKING 0x0 ;  /* 0x0000000000007b1d */ /* 0x002fe20000010000 */
[----:B------:R-:W-:Y:S01]  /*6730*/  FADD R119, R44, R119 ;  /* 0x000000772c777221 */ /* 0x000fe20000000000 */
[----:B------:R-:W-:-:S03]  /*6740*/  UISETP.GE.AND UP2, UPT, UR16, URZ, UPT ;  /* 0x000000ff1000728c */ /* 0x000fc6000bf46270 */
[----:B------:R-:W-:-:S04]  /*6750*/  FADD R130, R130, R119 ;  /* 0x0000007782827221 */ /* 0x000fc80000000000 */
[----:B------:R-:W-:-:S04]  /*6760*/  FADD R130, R131, R130 ;  /* 0x0000008283827221 */ /* 0x000fc80000000000 */
[----:B------:R-:W-:Y:S01]  /*6770*/  FADD R130, R45, R130 ;  /* 0x000000822d827221 */ /* 0x000fe20000000000 */
[----:B------:R1:W-:Y:S06]  /*6780*/  MEMBAR.ALL.CTA ;  /* 0x0000000000007992 */ /* 0x0003ec0000008000 */
[----:B-1----:R-:W1:Y:S02]  /*6790*/  FENCE.VIEW.ASYNC.S ;  /* 0x00000000000073c6 */ /* 0x002e640000000000 */
[----:B-1----:R-:W-:Y:S06]  /*67a0*/  BAR.SYNC.DEFER_BLOCKING 0x0 ;  /* 0x0000000000007b1d */ /* 0x002fec0000010000 */
[----:B------:R-:W-:Y:S05]  /*67b0*/  @!P1 BRA `(.L_x_10) ;  /* 0x0000000000d89947 */ /* 0x000fea0003800000 */
[----:B------:R-:W-:Y:S02]  /*67c0*/  USHF.R.U32.HI UR12, URZ, 0x4, UR14 ;  /* 0x00000004ff0c7899 */ /* 0x000fe4000801160e */
[----:B------:R-:W-:Y:S02]  /*67d0*/  UIADD3 UR5, UPT, UPT, UR14, 0xa000, URZ ;  /* 0x0000a0000e057890 */ /* 0x000fe4000fffe0ff */
[----:B------:R-:W-:Y:S02]  /*67e0*/  USGXT.U32 UR12, UR12, 0xe ;  /* 0x0000000e0c0c789a */ /* 0x000fe40008000000 */
[----:B------:R-:W-:Y:S02]  /*67f0*/  USHF.R.U32.HI UR5, URZ, 0x4, UR5 ;  /* 0x00000004ff057899 */ /* 0x000fe40008011605 */
[----:B------:R-:W-:Y:S02]  /*6800*/  UIADD3 UR42, UP3, UPT, UR12, 0x2, URZ ;  /* 0x000000020c2a7890 */ /* 0x000fe4000ff7e0ff */
[----:B------:R-:W-:Y:S01]  /*6810*/  USGXT.U32 UR22, UR5, 0xe ;  /* 0x0000000e0516789a */ /* 0x000fe20008000000 */
[----:B------:R-:W-:Y:S01]  /*6820*/  UMOV UR4, URZ ;  /* 0x000000ff00047c82 */ /* 0x000fe20008000000 */
[----:B------:R-:W-:Y:S01]  /*6830*/  UMOV UR6, URZ ;  /* 0x000000ff00067c82 */ /* 0x000fe20008000000 */
[----:B------:R-:W-:-:S02]  /*6840*/  UIADD3.X UR43, UPT, UPT, UR4, 0x40004040, URZ, UP3, !UPT ;  /* 0x40004040042b7890 */ /* 0x000fc40009ffe4ff */
[----:B------:R-:W-:Y:S01]  /*6850*/  UIADD3 UR44, UP3, UPT, UR22, 0x2, URZ ;  /* 0x00000002162c7890 */ /* 0x000fe2000ff7e0ff */
[----:B------:R-:W-:Y:S01]  /*6860*/  UMOV UR4, UR18 ;  /* 0x0000001200047c82 */ /* 0x000fe20008000000 */
[----:B------:R-:W-:Y:S02]  /*6870*/  UMOV UR5, URZ ;  /* 0x000000ff00057c82 */ /* 0x000fe40008000000 */
[----:B------:R-:W-:Y:S01]  /*6880*/  UIADD3.X UR45, UPT, UPT, UR6, 0x40004040, URZ, UP3, !UPT ;  /* 0x40004040062d7890 */ /* 0x000fe20009ffe4ff */
[----:B------:R-:W-:Y:S01]  /*6890*/  UMOV UR21, UR4 ;  /* 0x0000000400157c82 */ /* 0x000fe20008000000 */
[----:B------:R-:W-:Y:S02]  /*68a0*/  UIADD3.64 UR4, UPT, UPT, UR42, 0x2, URZ ;  /* 0x000000022a047897 */ /* 0x000fe4000fffe0ff */
[----:B------:R-:W-:Y:S02]  /*68b0*/  UIADD3.64 UR56, UPT, UPT, UR44, 0x2, URZ ;  /* 0x000000022c387897 */ /* 0x000fe4000fffe0ff */
[----:B------:R-:W-:-:S02]  /*68c0*/  UIADD3.64 UR48, UPT, UPT, UR42, 0x4, URZ ;  /* 0x000000042a307897 */ /* 0x000fc4000fffe0ff */
[----:B------:R-:W-:Y:S02]  /*68d0*/  UIADD3.64 UR58, UPT, UPT, UR44, 0x4, URZ ;  /* 0x000000042c3a7897 */ /* 0x000fe4000fffe0ff */
[----:B------:R-:W-:Y:S02]  /*68e0*/  UIADD3 UR10, UPT, UPT, UR15, 0x20, URZ ;  /* 0x000000200f0a7890 */ /* 0x000fe4000fffe0ff */
[----:B------:R-:W-:Y:S02]  /*68f0*/  UIADD3.64 UR50, UPT, UPT, UR42, 0x3fe, URZ ;  /* 0x000003fe2a327897 */ /* 0x000fe4000fffe0ff */
[----:B------:R-:W-:Y:S02]  /*6900*/  UIADD3 UR25, UPT, UPT, UR15, 0x20, URZ ;  /* 0x000000200f197890 */ /* 0x000fe4000fffe0ff */
[----:B------:R-:W-:Y:S02]  /*6910*/  UIADD3.64 UR54, UPT, UPT, UR42, 0x400, URZ ;  /* 0x000004002a367897 */ /* 0x000fe4000fffe0ff */
[----:B------:R-:W-:-:S02]  /*6920*/  UIADD3 UR53, UPT, UPT, UR15, 0x20, URZ ;  /* 0x000000200f357890 */ /* 0x000fc4000fffe0ff */
[----:B------:R-:W-:Y:S01]  /*6930*/  UIADD3.64 UR60, UPT, UPT, UR42, 0x402, URZ ;  /* 0x000004022a3c7897 */ /* 0x000fe2000fffe0ff */
[----:B------:R-:W-:Y:S01]  /*6940*/  UMOV UR32, 0x0 ;  /* 0x0000000000207882 */ /* 0x000fe20000000000 */
[----:B------:R-:W-:Y:S01]  /*6950*/  UMOV UR33, 0x8080010 ;  /* 0x0808001000217882 */ /* 0x000fe20000000000 */
[----:B------:R-:W-:Y:S01]  /*6960*/  UIADD3 UR64, UPT, UPT, UR15, 0x20, URZ ;  /* 0x000000200f407890 */ /* 0x000fe2000fffe0ff */
[----:B------:R-:W-:Y:S01]  /*6970*/  UMOV UR13, 0x40004040 ;  /* 0x40004040000d7882 */ /* 0x000fe20000000000 */
[----:B------:R-:W-:Y:S01]  /*6980*/  UIADD3.64 UR62, UPT, UPT, UR42, 0x404, URZ ;  /* 0x000004042a3e7897 */ /* 0x000fe2000fffe0ff */
[----:B------:R-:W-:Y:S01]  /*6990*/  UMOV UR23, 0x40004040 ;  /* 0x4000404000177882 */ /* 0x000fe20000000000 */
[----:B------:R-:W-:Y:S01]  /*69a0*/  UMOV UR26, 0x0 ;  /* 0x00000000001a7882 */ /* 0x000fe20000000000 */
[----:B------:R-:W-:Y:S01]  /*69b0*/  UMOV UR27, 0x8080010 ;  /* 0x08080010001b7882 */ /* 0x000fe20000000000 */
[----:B------:R-:W-:Y:S01]  /*69c0*/  UMOV UR38, 0x0 ;  /* 0x0000000000267882 */ /* 0x000fe20000000000 */
[----:B------:R-:W-:Y:S01]  /*69d0*/  UMOV UR39, 0x8080010 ;  /* 0x0808001000277882 */ /* 0x000fe20000000000 */
[----:B------:R1:W-:Y:S01]  /*69e0*/  UTCQMMA gdesc[UR12], gdesc[UR22], tmem[UR15], tmem[UR32], idesc[UR33], UPT ;  /* 0x00ff20160c0075ea */ /* 0x0003e2000b80030f */
        /* <DEDUP_REMOVED lines=15> */
[----:B------:R1:W-:Y:S01]  /*6ae0*/  UTCQMMA gdesc[UR60], gdesc[UR56], tmem[UR53], tmem[UR40], idesc[UR41], UPT ;  /* 0x00ff28383c0075ea */ /* 0x0003e2000b800335 */
[----:B------:R1:W-:Y:S01]  /*6af0*/  UTCQMMA gdesc[UR62], gdesc[UR58], tmem[UR64], tmem[UR46], idesc[UR47], UPT ;  /* 0x00ff2e3a3e0075ea */ /* 0x0003e2000b800340 */
[----:B------:R1:W-:Y:S01]  /*6b00*/  UTCBAR [UR21], URZ ;  /* 0x000000ff150073e9 */ /* 0x0003e200080000ff */
[----:B------:R-:W-:Y:S01]  /*6b10*/  NOP ;  /* 0x0000000000007918 */ /* 0x000fe20000000000 */
.L_x_10:
[----:B0-----:R-:W-:Y:S01]  /*6b20*/  FSEL R4, R130, 1, P0 ;  /* 0x3f80000082047808 */ /* 0x001fe20000000000 */
[----:B------:R-:W-:Y:S01]  /*6b30*/  UMOV UR6, URZ ;  /* 0x000000ff00067c82 */ /* 0x000fe20008000000 */
[----:B------:R-:W-:-:S03]  /*6b40*/  FSEL R98, R98, -INF , P0 ;  /* 0xff80000062627808 */ /* 0x000fc60000000000 */
[----:B------:R0:W-:Y:S01]  /*6b50*/  STL [R1+0x128], R4 ;  /* 0x0001280401007387 */ /* 0x0001e20000100800 */
[----:B------:R-:W-:Y:S05]  /*6b60*/  BRA.U !UP2, `(.L_x_11) ;  /* 0x000000750af07547 */ /* 0x000fea000b800000 */
[----:B-1----:R-:W-:Y:S01]  /*6b70*/  UIADD3 UR12, UPT, UPT, UR14, 0x8000, URZ ;  /* 0x000080000e0c7890 */ /* 0x002fe2000fffe0ff */
[----:B------:R-:W-:Y:S01]  /*6b80*/  IMAD.MOV.U32 R167, RZ, RZ, R98 ;  /* 0x000000ffffa77224 */ /* 0x000fe200078e0062 */
[----:B------:R-:W-:Y:S01]  /*6b90*/  USHF.L.U32 UR26, UR11, 0x7, URZ ;  /* 0x000000070b1a7899 */ /* 0x000fe200080006ff */
[----:B------:R-:W-:Y:S01]  /*6ba0*/  IMAD.MOV.U32 R166, RZ, RZ, -0x80 ;  /* 0xffffff80ffa67424 */ /* 0x000fe200078e00ff */
[----:B------:R-:W-:Y:S01]  /*6bb0*/  USHF.R.U32.HI UR13, URZ, 0x4, UR14 ;  /* 0x00000004ff0d7899 */ /* 0x000fe2000801160e */
[----:B------:R-:W-:Y:S01]  /*6bc0*/  IMAD.MOV.U32 R165, RZ, RZ, -0x1 ;  /* 0xffffffffffa57424 */ /* 0x000fe200078e00ff */
[----:B------:R-:W-:Y:S02]  /*6bd0*/  USHF.R.U32.HI UR12, URZ, 0x4, UR12 ;  /* 0x00000004ff0c7899 */ /* 0x000fe4000801160c */
[----:B------:R-:W-:Y:S02]  /*6be0*/  UIADD3 UR11, UPT, UPT, UR14, 0xc000, URZ ;  /* 0x0000c0000e0b7890 */ /* 0x000fe4000fffe0ff */
[----:B------:R-:W-:-:S02]  /*6bf0*/  UISETP.NE.U32.AND UP2, UPT, UR24, URZ, UPT ;  /* 0x000000ff1800728c */ /* 0x000fc4000bf45070 */
[----:B------:R-:W-:Y:S02]  /*6c00*/  USGXT.U32 UR24, UR13, 0xe ;  /* 0x0000000e0d18789a */ /* 0x000fe40008000000 */
[----:B------:R-:W-:Y:S02]  /*6c10*/  USGXT.U32 UR68, UR12, 0xe ;  /* 0x0000000e0c44789a */ /* 0x000fe40008000000 */
[----:B------:R-:W-:Y:S02]  /*6c20*/  USHF.R.U32.HI UR11, URZ, 0x4, UR11 ;  /* 0x00000004ff0b7899 */ /* 0x000fe4000801160b */
[----:B------:R-:W-:Y:S02]  /*6c30*/  UIADD3 UR30, UP3, UPT, UR24, 0x2, URZ ;  /* 0x00000002181e7890 */ /* 0x000fe4000ff7e0ff */
[----:B------:R-:W-:Y:S02]  /*6c40*/  UIADD3 UR32, UP4, UPT, UR68, 0x100, URZ ;  /* 0x0000010044207890 */ /* 0x000fe4000ff9e0ff */
[----:B------:R-:W-:-:S02]  /*6c50*/  USHF.L.U32 UR21, UR7, 0x7, URZ ;  /* 0x0000000707157899 */ /* 0x000fc400080006ff */
[----:B------:R-:W-:Y:S02]  /*6c60*/  USHF.R.U32.HI UR10, URZ, 0x4, UR8 ;  /* 0x00000004ff0a7899 */ /* 0x000fe40008011608 */
[----:B------:R-:W-:Y:S01]  /*6c70*/  USGXT.U32 UR12, UR11, 0xe ;  /* 0x0000000e0b0c789a */ /* 0x000fe20008000000 */
[----:B------:R-:W-:Y:S01]  /*6c80*/  UMOV UR8, URZ ;  /* 0x000000ff00087c82 */ /* 0x000fe20008000000 */
[----:B------:R-:W-:Y:S01]  /*6c90*/  UMOV UR7, URZ ;  /* 0x000000ff00077c82 */ /* 0x000fe20008000000 */
[----:B------:R-:W-:Y:S02]  /*6ca0*/  UIADD3.X UR33, UPT, UPT, UR8, 0x40004040, URZ, UP4, !UPT ;  /* 0x4000404008217890 */ /* 0x000fe4000a7fe4ff */
[----:B------:R-:W-:Y:S02]  /*6cb0*/  UIADD3.X UR31, UPT, UPT, UR7, 0x40004040, URZ, UP3, !UPT ;  /* 0x40004040071f7890 */ /* 0x000fe40009ffe4ff */
[----:B------:R-:W-:Y:S02]  /*6cc0*/  UIADD3 UR34, UP6, UPT, UR12, 0x2, URZ ;  /* 0x000000020c227890 */ /* 0x000fe4000ffde0ff */
[----:B------:R-:W-:-:S02]  /*6cd0*/  UIADD3 UR36, UP3, UPT, UR30, 0x2, URZ ;  /* 0x000000021e247890 */ /* 0x000fc4000ff7e0ff */
[----:B------:R-:W-:Y:S01]  /*6ce0*/  UIADD3 UR38, UP4, UPT, UR30, 0x4, URZ ;  /* 0x000000041e267890 */ /* 0x000fe2000ff9e0ff */
[----:B------:R-:W-:Y:S01]  /*6cf0*/  UMOV UR6, URZ ;  /* 0x000000ff00067c82 */ /* 0x000fe20008000000 */
[----:B------:R-:W-:Y:S02]  /*6d00*/  UIADD3.X UR37, UPT, UPT, UR31, URZ, URZ, UP3, !UPT ;  /* 0x000000ff1f257290 */ /* 0x000fe40009ffe4ff */
[----:B------:R-:W-:Y:S02]  /*6d10*/  UIADD3.X UR35, UPT, UPT, UR6, 0x40004040, URZ, UP6, !UPT ;  /* 0x4000404006237890 */ /* 0x000fe4000b7fe4ff */
[----:B------:R-:W-:Y:S02]  /*6d20*/  UIADD3.X UR39, UPT, UPT, UR31, URZ, URZ, UP4, !UPT ;  /* 0x000000ff1f277290 */ /* 0x000fe4000a7fe4ff */
[----:B------:R-:W-:Y:S02]  /*6d30*/  UIADD3 UR40, UP5, UPT, UR30, 0x3fe, URZ ;  /* 0x000003fe1e287890 */ /* 0x000fe4000ffbe0ff */
[----:B------:R-:W-:-:S02]  /*6d40*/  UIADD3 UR42, UP6, UPT, UR30, 0x400, URZ ;  /* 0x000004001e2a7890 */ /* 0x000fc4000ffde0ff */
[----:B------:R-:W-:Y:S02]  /*6d50*/  UIADD3 UR44, UP3, UPT, UR30, 0x402, URZ ;  /* 0x000004021e2c7890 */ /* 0x000fe4000ff7e0ff */
[----:B------:R-:W-:Y:S01]  /*6d60*/  UIADD3 UR46, UP4, UPT, UR30, 0x404, URZ ;  /* 0x000004041e2e7890 */ /* 0x000fe2000ff9e0ff */
[----:B------:R-:W-:Y:S01]  /*6d70*/  UMOV UR27, 0x1 ;  /* 0x00000001001b7882 */ /* 0x000fe20000000000 */
[----:B------:R-:W-:Y:S01]  /*6d80*/  UMOV UR5, URZ ;  /* 0x000000ff00057c82 */ /* 0x000fe20008000000 */
[----:B------:R-:W-:Y:S01]  /*6d90*/  UMOV UR4, URZ ;  /* 0x000000ff00047c82 */ /* 0x000fe20008000000 */
[----:B------:R-:W1:Y:S01]  /*6da0*/  LDCU UR69, c[0x0][0x3a8] ;  /* 0x00007500ff4577ac */ /* 0x000e620008000800 */
[----:B------:R-:W-:Y:S02]  /*6db0*/  USGXT.U32 UR10, UR10, 0xe ;  /* 0x0000000e0a0a789a */ /* 0x000fe40008000000 */
[----:B------:R-:W-:Y:S02]  /*6dc0*/  UIADD3.X UR41, UPT, UPT, UR31, URZ, URZ, UP5, !UPT ;  /* 0x000000ff1f297290 */ /* 0x000fe4000affe4ff */
[----:B------:R-:W-:-:S02]  /*6dd0*/  UIADD3.X UR43, UPT, UPT, UR31, URZ, URZ, UP6, !UPT ;  /* 0x000000ff1f2b7290 */ /* 0x000fc4000b7fe4ff */
[----:B------:R-:W-:Y:S02]  /*6de0*/  UIADD3.X UR45, UPT, UPT, UR31, URZ, URZ, UP3, !UPT ;  /* 0x000000ff1f2d7290 */ /* 0x000fe40009ffe4ff */
[----:B------:R-:W-:Y:S02]  /*6df0*/  UIADD3.X UR47, UPT, UPT, UR31, URZ, URZ, UP4, !UPT ;  /* 0x000000ff1f2f7290 */ /* 0x000fe4000a7fe4ff */
[----:B------:R-:W-:Y:S02]  /*6e00*/  UIADD3.64 UR48, UPT, UPT, UR34, 0x2, URZ ;  /* 0x0000000222307897 */ /* 0x000fe4000fffe0ff */
[----:B------:R-:W-:Y:S01]  /*6e10*/  UIADD3.64 UR50, UPT, UPT, UR34, 0x4, URZ ;  /* 0x0000000422327897 */ /* 0x000fe2000fffe0ff */
[----:B------:R-:W-:Y:S01]  /*6e20*/  UMOV UR8, UR26 ;  /* 0x0000001a00087c82 */ /* 0x000fe20008000000 */
[----:B------:R-:W-:Y:S01]  /*6e30*/  UMOV UR53, UR21 ;  /* 0x0000001500357c82 */ /* 0x000fe20008000000 */
[----:B------:R-:W-:Y:S01]  /*6e40*/  UMOV UR11, 0xc0004010 ;  /* 0xc0004010000b7882 */ /* 0x000fe20000000000 */
[----:B------:R-:W-:-:S08]  /*6e50*/  UMOV UR13, 0x40004040 ;  /* 0x40004040000d7882 */ /* 0x000fd00000000000 */
.L_x_16:
[----:B--2---:R-:W2:Y:S04]  /*6e60*/  LDL.64 R8, [R1+0x120] ;  /* 0x0001200001087983 */ /* 0x004ea80000100a00 */
[----:B------:R-:W3:Y:S04]  /*6e70*/  LDL.64 R10, [R1+0x118] ;  /* 0x00011800010a7983 */ /* 0x000ee80000100a00 */
[----:B------:R-:W4:Y:S04]  /*6e80*/  LDL.64 R12, [R1+0x110] ;  /* 0x00011000010c7983 */ /* 0x000f280000100a00 */
[----:B------:R-:W5:Y:S04]  /*6e90*/  LDL.64 R14, [R1+0x108] ;  /* 0x00010800010e7983 */ /* 0x000f680000100a00 */
[----:B------:R-:W5:Y:S04]  /*6ea0*/  LDL.64 R16, [R1+0x100] ;  /* 0x0001000001107983 */ /* 0x000f680000100a00 */
[----:B------:R-:W5:Y:S04]  /*6eb0*/  LDL.64 R26, [R1+0xf8] ;  /* 0x0000f800011a7983 */ /* 0x000f680000100a00 */
[----:B------:R-:W5:Y:S04]  /*6ec0*/  LDL.64 R28, [R1+0xf0] ;  /* 0x0000f000011c7983 */ /* 0x000f680000100a00 */
[----:B------:R-:W5:Y:S04]  /*6ed0*/  LDL.64 R30, [R1+0xe8] ;  /* 0x0000e800011e7983 */ /* 0x000f680000100a00 */
[----:B------:R-:W5:Y:S04]  /*6ee0*/  LDL.64 R32, [R1+0xe0] ;  /* 0x0000e00001207983 */ /* 0x000f680000100a00 */
[----:B------:R-:W5:Y:S01]  /*6ef0*/  LDL.64 R34, [R1+0xd8] ;  /* 0x0000d80001227983 */ /* 0x000f620000100a00 */
[----:B------:R-:W-:-:S03]  /*6f00*/  USHF.R.S32.HI UR6, URZ, 0x1f, UR8 ;  /* 0x0000001fff067899 */ /* 0x000fc60008011408 */
[----:B------:R-:W5:Y:S04]  /*6f10*/  LDL.64 R46, [R1+0xd0] ;  /* 0x0000d000012e7983 */ /* 0x000f680000100a00 */
[----:B------:R-:W5:Y:S04]  /*6f20*/  LDL.64 R44, [R1+0xc8] ;  /* 0x0000c800012c7983 */ /* 0x000f680000100a00 */
[----:B------:R-:W5:Y:S04]  /*6f30*/  LDL.64 R40, [R1+0xb8] ;  /* 0x0000b80001287983 */ /* 0x000f680000100a00 */
[----:B------:R-:W5:Y:S04]  /*6f40*/  LDL.64 R42, [R1+0xc0] ;  /* 0x0000c000012a7983 */ /* 0x000f680000100a00 */
[----:B------:R-:W5:Y:S04]  /*6f50*/  LDL.64 R38, [R1+0xb0] ;  /* 0x0000b00001267983 */ /* 0x000f680000100a00 */
[----:B------:R-:W5:Y:S01]  /*6f60*/  LDL.64 R36, [R1+0xa8] ;  /* 0x0000a80001247983 */ /* 0x000f620000100a00 */
[----:B0-2---:R-:W-:-:S02]  /*6f70*/  IADD3 R4, P0, PT, R8, UR8, RZ ;  /* 0x0000000808047c10 */ /* 0x005fc4000ff1e0ff */
[----:B---3--:R-:W-:Y:S02]  /*6f80*/  IADD3 R6, P1, PT, R10, UR8, RZ ;  /* 0x000000080a067c10 */ /* 0x008fe4000ff3e0ff */
[----:B------:R-:W-:Y:S02]  /*6f90*/  IADD3.X R5, PT, PT, R9, UR6, RZ, P0, !PT ;  /* 0x0000000609057c10 */ /* 0x000fe400087fe4ff */
[----:B----4-:R-:W-:Y:S02]  /*6fa0*/  IADD3 R8, P0, PT, R12, UR8, RZ ;  /* 0x000000080c087c10 */ /* 0x010fe4000ff1e0ff */
[----:B------:R-:W-:Y:S01]  /*6fb0*/  IADD3.X R7, PT, PT, R11, UR6, RZ, P1, !PT ;  /* 0x000000060b077c10 */ /* 0x000fe20008ffe4ff */
[----:B------:R0:W2:Y:S01]  /*6fc0*/  LDG.E.U8 R19, desc[UR28][R4.64] ;  /* 0x0000001c04137981 */ /* 0x0000a2000c1e1100 */
[----:B-----5:R-:W-:Y:S02]  /*6fd0*/  IADD3 R10, P1, PT, R14, UR8, RZ ;  /* 0x000000080e0a7c10 */ /* 0x020fe4000ff3e0ff */
[----:B------:R-:W-:Y:S01]  /*6fe0*/  IADD3.X R9, PT, PT, R13, UR6, RZ, P0, !PT ;  /* 0x000000060d097c10 */ /* 0x000fe200087fe4ff */
[----:B------:R3:W4:Y:S01]  /*6ff0*/  LDG.E.U8 R21, desc[UR28][R6.64] ;  /* 0x0000001c06157981 */ /* 0x000722000c1e1100 */
[----:B------:R-:W-:-:S02]  /*7000*/  IADD3 R12, P0, PT, R16, UR8, RZ ;  /* 0x00000008100c7c10 */ /* 0x000fc4000ff1e0ff */
[----:B------:R-:W-:Y:S01]  /*7010*/  IADD3.X R11, PT, PT, R15, UR6, RZ, P1, !PT ;  /* 0x000000060f0b7c10 */ /* 0x000fe20008ffe4ff */
[----:B------:R5:W2:Y:S01]  /*7020*/  LDG.E.U8 R23, desc[UR28][R8.64] ;  /* 0x0000001c08177981 */ /* 0x000aa2000c1e1100 */
[----:B------:R-:W-:Y:S02]  /*7030*/  IADD3 R14, P1, PT, R26, UR8, RZ ;  /* 0x000000081a0e7c10 */ /* 0x000fe4000ff3e0ff */
[----:B------:R-:W-:Y:S01]  /*7040*/  IADD3.X R13, PT, PT, R17, UR6, RZ, P0, !PT ;  /* 0x00000006110d7c10 */ /* 0x000fe200087fe4ff */
[----:B------:R1:W2:Y:S01]  /*7050*/  LDG.E.U8 R25, desc[UR28][R10.64] ;  /* 0x0000001c0a197981 */ /* 0x0002a2000c1e1100 */
[----:B------:R-:W-:Y:S02]  /*7060*/  IADD3 R16, P0, PT, R28, UR8, RZ ;  /* 0x000000081c107c10 */ /* 0x000fe4000ff1e0ff */
[----:B------:R-:W-:Y:S02]  /*7070*/  IADD3.X R15, PT, PT, R27, UR6, RZ, P1, !PT ;  /* 0x000000061b0f7c10 */ /* 0x000fe40008ffe4ff */
[----:B0-----:R-:W-:Y:S01]  /*7080*/  IADD3 R4, P1, PT, R30, UR8, RZ ;  /* 0x000000081e047c10 */ /* 0x001fe2000ff3e0ff */
[----:B------:R0:W2:Y:S01]  /*7090*/  LDG.E.U8 R27, desc[UR28][R12.64] ;  /* 0x0000001c0c1b7981 */ /* 0x0000a2000c1e1100 */
[----:B------:R-:W-:-:S02]  /*70a0*/  IADD3.X R17, PT, PT, R29, UR6, RZ, P0, !PT ;  /* 0x000000061d117c10 */ /* 0x000fc400087fe4ff */
[----:B---3--:R-:W-:Y:S01]  /*70b0*/  IADD3 R6, P0, PT, R32, UR8, RZ ;  /* 0x0000000820067c10 */ /* 0x008fe2000ff1e0ff */
[----:B------:R-:W3:Y:S01]  /*70c0*/  LDG.E.U8 R29, desc[UR28][R14.64] ;  /* 0x0000001c0e1d7981 */ /* 0x000ee2000c1e1100 */
[----:B------:R-:W-:Y:S02]  /*70d0*/  IADD3.X R5, PT, PT, R31, UR6, RZ, P1, !PT ;  /* 0x000000061f057c10 */ /* 0x000fe40008ffe4ff */
[----:B-----5:R-:W-:Y:S01]  /*70e0*/  IADD3 R8, P1, PT, R34, UR8, RZ ;  /* 0x0000000822087c10 */ /* 0x020fe2000ff3e0ff */
[----:B------:R5:W2:Y:S01]  /*70f0*/  LDG.E.U8 R31, desc[UR28][R16.64] ;  /* 0x0000001c101f7981 */ /* 0x000aa2000c1e1100 */
[----:B------:R-:W-:Y:S02]  /*7100*/  IADD3.X R7, PT, PT, R33, UR6, RZ, P0, !PT ;  /* 0x0000000621077c10 */ /* 0x000fe400087fe4ff */
[----:B-1----:R-:W-:Y:S01]  /*7110*/  IADD3 R10, P0, PT, R46, UR8, RZ ;  /* 0x000000082e0a7c10 */ /* 0x002fe2000ff1e0ff */
[----:B------:R1:W2:Y:S01]  /*7120*/  LDG.E.U8 R33, desc[UR28][R4.64] ;  /* 0x0000001c04217981 */ /* 0x0002a2000c1e1100 */
[----:B------:R-:W-:-:S02]  /*7130*/  IADD3.X R9, PT, PT, R35, UR6, RZ, P1, !PT ;  /* 0x0000000623097c10 */ /* 0x000fc40008ffe4ff */
[----:B------:R-:W-:Y:S01]  /*7140*/  IADD3.X R11, PT, PT, R47, UR6, RZ, P0, !PT ;  /* 0x000000062f0b7c10 */ /* 0x000fe200087fe4ff */
[----:B------:R1:W2:Y:S04]  /*7150*/  LDG.E.U8 R35, desc[UR28][R6.64] ;  /* 0x0000001c06237981 */ /* 0x0002a8000c1e1100 */
[----:B------:R1:W2:Y:S04]  /*7160*/  LDG.E.U8 R9, desc[UR28][R8.64] ;  /* 0x0000001c08097981 */ /* 0x0002a8000c1e1100 */
[----:B------:R1:W3:Y:S01]  /*7170*/  LDG.E.U8 R11, desc[UR28][R10.64] ;  /* 0x0000001c0a0b7981 */ /* 0x0002e2000c1e1100 */
[----:B0-----:R-:W-:-:S04]  /*7180*/  IADD3 R12, P1, PT, R44, UR8, RZ ;  /* 0x000000082c0c7c10 */ /* 0x001fc8000ff3e0ff */
[----:B------:R-:W-:-:S06]  /*7190*/  IADD3.X R13, PT, PT, R45, UR6, RZ, P1, !PT ;  /* 0x000000062d0d7c10 */ /* 0x000fcc0008ffe4ff */
[----:B------:R-:W4:Y:S01]  /*71a0*/  LDG.E.U8 R13, desc[UR28][R12.64] ;  /* 0x0000001c0c0d7981 */ /* 0x000f22000c1e1100 */
[----:B-----5:R-:W-:Y:S02]  /*71b0*/  IADD3 R16, P0, PT, R40, UR8, RZ ;  /* 0x0000000828107c10 */ /* 0x020fe4000ff1e0ff */
[----:B------:R-:W-:Y:S02]  /*71c0*/  IADD3 R14, P2, PT, R42, UR8, RZ ;  /* 0x000000082a0e7c10 */ /* 0x000fe4000ff5e0ff */
[----:B------:R-:W-:Y:S02]  /*71d0*/  IADD3.X R17, PT, PT, R41, UR6, RZ, P0, !PT ;  /* 0x0000000629117c10 */ /* 0x000fe400087fe4ff */
[----:B-1----:R-:W-:Y:S02]  /*71e0*/  IADD3 R4, P0, PT, R38, UR8, RZ ;  /* 0x0000000826047c10 */ /* 0x002fe4000ff1e0ff */
[----:B------:R-:W-:Y:S02]  /*71f0*/  IADD3 R6, P1, PT, R36, UR8, RZ ;  /* 0x0000000824067c10 */ /* 0x000fe4000ff3e0ff */
[----:B------:R-:W-:Y:S01]  /*7200*/  IADD3.X R15, PT, PT, R43, UR6, RZ, P2, !PT ;  /* 0x000000062b0f7c10 */ /* 0x000fe200097fe4ff */
[----:B------:R-:W5:Y:S01]  /*7210*/  LDG.E.U8 R17, desc[UR28][R16.64] ;  /* 0x0000001c10117981 */ /* 0x000f62000c1e1100 */
[----:B------:R-:W-:-:S02]  /*7220*/  IADD3.X R5, PT, PT, R39, UR6, RZ, P0, !PT ;  /* 0x0000000627057c10 */ /* 0x000fc400087fe4ff */
[----:B------:R-:W-:Y:S02]  /*7230*/  IADD3.X R7, PT, PT, R37, UR6, RZ, P1, !PT ;  /* 0x0000000625077c10 */ /* 0x000fe40008ffe4ff */
[----:B------:R-:W4:Y:S04]  /*7240*/  LDG.E.U8 R15, desc[UR28][R14.64] ;  /* 0x0000001c0e0f7981 */ /* 0x000f28000c1e1100 */
[----:B------:R0:W4:Y:S04]  /*7250*/  LDG.E.U8 R5, desc[UR28][R4.64] ;  /* 0x0000001c04057981 */ /* 0x000128000c1e1100 */
[----:B------:R1:W4:Y:S01]  /*7260*/  LDG.E.U8 R7, desc[UR28][R6.64] ;  /* 0x0000001c06077981 */ /* 0x000322000c1e1100 */
[----:B------:R-:W-:-:S02]  /*7270*/  IADD3 R8, P1, PT, R166, 0x140, RZ ;  /* 0x00000140a6087810 */ /* 0x000fc40007f3e0ff */
[C---:B------:R-:W-:Y:S02]  /*7280*/  IADD3 R10, P0, PT, R166.reuse, 0x102, RZ ;  /* 0x00000102a60a7810 */ /* 0x040fe40007f1e0ff */
[----:B0-----:R-:W-:Y:S02]  /*7290*/  IADD3 R4, P4, PT, R166, 0x100, RZ ;  /* 0x00000100a6047810 */ /* 0x001fe40007f9e0ff */
[----:B------:R-:W-:Y:S02]  /*72a0*/  ISETP.GT.U32.AND P3, PT, R8, R3, PT ;  /* 0x000000030800720c */ /* 0x000fe40003f64070 */
[----:B------:R-:W-:Y:S01]  /*72b0*/  IADD3 R8, P5, PT, R166, 0x101, RZ ;  /* 0x00000101a6087810 */ /* 0x000fe20007fbe0ff */
[----:B-1----:R-:W-:Y:S01]  /*72c0*/  IMAD.X R6, RZ, RZ, R165, P4 ;  /* 0x000000ffff067224 */ /* 0x002fe200020e06a5 */
[----:B------:R-:W-:Y:S01]  /*72d0*/  STL [R1+0x20], R10 ;  /* 0x0000200a01007387 */ /* 0x000fe20000100800 */
[----:B------:R-:W-:Y:S02]  /*72e0*/  IADD3.X R12, PT, PT, RZ, R165, RZ, P0, !PT ;  /* 0x000000a5ff0c7210 */ /* 0x000fe400007fe4ff */
[----:B------:R-:W-:Y:S01]  /*72f0*/  LOP3.LUT P6, RZ, R2, 0xff, RZ, 0xc0, !PT ;  /* 0x000000ff02ff7812 */ /* 0x000fe200078cc0ff */
[----:B------:R-:W-:-:S02]  /*7300*/  UMOV UR6, 0x1 ;  /* 0x0000000100067882 */ /* 0x000fc40000000000 */
[----:B------:R-:W-:-:S04]  /*7310*/  @!UP1 UIADD3 UR6, UPT, UPT, -UR6, 0x100000, URZ ;  /* 0x0010000006069890 */ /* 0x000fc8000fffe1ff */
[----:B------:R-:W-:Y:S02]  /*7320*/  @!UP1 USHF.L.U32 UR7, UR6, 0xb, URZ ;  /* 0x0000000b06079899 */ /* 0x000fe400080006ff */
[----:B------:R-:W-:-:S04]  /*7330*/  @!UP1 USHF.L.U32 UR6, UR6, 0x1, URZ ;  /* 0x0000000106069899 */ /* 0x000fc800080006ff */
[----:B------:R-:W-:Y:S01]  /*7340*/  VOTEU.ALL UP3, P6 ;  /* 0x0000000000ff7886 */ /* 0x000fe20003060000 */
[----:B--2---:R0:W-:Y:S04]  /*7350*/  STS.U8 [R0+UR14+0xb900], R9 ;  /* 0x00b9000900007988 */ /* 0x0041e8000800000e */
[----:B---3--:R1:W-:Y:S01]  /*7360*/  STS.U8 [R0+UR14+0xba00], R11 ;  /* 0x00ba000b00007988 */ /* 0x0083e2000800000e */
[C---:B0-----:R-:W-:Y:S02]  /*7370*/  IADD3 R9, P2, PT, R166.reuse, 0x103, RZ ;  /* 0x00000103a6097810 */ /* 0x041fe40007f5e0ff */
[----:B-1----:R-:W-:-:S03]  /*7380*/  IADD3 R11, P4, PT, R166, 0x104, RZ ;  /* 0x00000104a60b7810 */ /* 0x002fc60007f9e0ff */
[----:B------:R0:W-:Y:S04]  /*7390*/  STL [R1+0x18], R9 ;  /* 0x0000180901007387 */ /* 0x0001e80000100800 */
[----:B------:R1:W-:Y:S01]  /*73a0*/  STL [R1+0x10], R11 ;  /* 0x0000100b01007387 */ /* 0x0003e20000100800 */
[----:B0-----:R-:W-:Y:S01]  /*73b0*/  IMAD.X R9, RZ, RZ, R165, P5 ;  /* 0x000000ffff097224 */ /* 0x001fe200028e06a5 */
[C---:B------:R-:W-:Y:S02]  /*73c0*/  IADD3 R10, P5, PT, R166.reuse, 0x105, RZ ;  /* 0x00000105a60a7810 */ /* 0x040fe40007fbe0ff */
[----:B-1----:R-:W-:-:S03]  /*73d0*/  IADD3 R11, P0, PT, R166, 0x106, RZ ;  /* 0x00000106a60b7810 */ /* 0x002fc60007f1e0ff */
[----:B------:R0:W-:Y:S04]  /*73e0*/  STL [R1+0x8], R10 ;  /* 0x0000080a01007387 */ /* 0x0001e80000100800 */
[----:B------:R1:W-:Y:S04]  /*73f0*/  STL [R1+0x1c], R12 ;  /* 0x00001c0c01007387 */ /* 0x0003e80000100800 */
[----:B------:R2:W-:Y:S01]  /*7400*/  STL [R1+0x28], R11 ;  /* 0x0000280b01007387 */ /* 0x0005e20000100800 */
[----:B0-----:R-:W-:Y:S01]  /*7410*/  IMAD.X R10, RZ, RZ, R165, P2 ;  /* 0x000000ffff0a7224 */ /* 0x001fe200010e06a5 */
[----:B-1----:R-:W-:-:S02]  /*7420*/  IADD3 R12, P2, PT, R166, 0x107, RZ ;  /* 0x00000107a60c7810 */ /* 0x002fc40007f5e0ff */
[----:B----4-:R0:W-:Y:S01]  /*7430*/  STS.U8 [R0+UR14+0xbb00], R13 ;  /* 0x00bb000d00007988 */ /* 0x0101e2000800000e */
[----:B--2---:R-:W-:-:S03]  /*7440*/  IMAD.X R11, RZ, RZ, R165, P4 ;  /* 0x000000ffff0b7224 */ /* 0x004fc600020e06a5 */
[----:B------:R-:W-:Y:S04]  /*7450*/  STL [R1+0x14], R10 ;  /* 0x0000140a01007387 */ /* 0x000fe80000100800 */
[----:B------:R1:W-:Y:S01]  /*7460*/  STL [R1], R12 ;  /* 0x0000000c01007387 */ /* 0x0003e20000100800 */
[----:B0-----:R-:W-:-:S03]  /*7470*/  IMAD.X R13, RZ, RZ, R165, P5 ;  /* 0x000000ffff0d7224 */ /* 0x001fc600028e06a5 */
[----:B------:R0:W-:Y:S01]  /*7480*/  STL [R1+0xc], R11 ;  /* 0x00000c0b01007387 */ /* 0x0001e20000100800 */
[----:B-1----:R-:W-:-:S03]  /*7490*/  IADD3 R12, P5, PT, R166, 0x109, RZ ;  /* 0x00000109a60c7810 */ /* 0x002fc60007fbe0ff */
[----:B------:R-:W-:Y:S01]  /*74a0*/  STL [R1+0x4], R13 ;  /* 0x0000040d01007387 */ /* 0x000fe20000100800 */
[----:B0-----:R-:W-:-:S03]  /*74b0*/  IMAD.X R11, RZ, RZ, R165, P0 ;  /* 0x000000ffff0b7224 */ /* 0x001fc600000e06a5 */
[----:B------:R0:W-:Y:S04]  /*74c0*/  STL [R1+0x34], R12 ;  /* 0x0000340c01007387 */ /* 0x0001e80000100800 */
[----:B------:R1:W-:Y:S01]  /*74d0*/  STL [R1+0x24], R11 ;  /* 0x0000240b01007387 */ /* 0x0003e20000100800 */
[----:B0-----:R-:W-:Y:S01]  /*74e0*/  IMAD.X R12, RZ, RZ, R165, P2 ;  /* 0x000000ffff0c7224 */ /* 0x001fe200010e06a5 */
[----:B-1----:R-:W-:-:S04]  /*74f0*/  IADD3 R11, P2, PT, R166, 0x10b, RZ ;  /* 0x0000010ba60b7810 */ /* 0x002fc80007f5e0ff */
        /* <DEDUP_REMOVED lines=12> */
[----:B------:R0:W-:Y:S01]  /*75c0*/  STL [R1+0x40], R12 ;  /* 0x0000400c01007387 */ /* 0x0001e20000100800 */
[----:B------:R-:W-:-:S03]  /*75d0*/  IADD3 R10, P4, PT, R166, 0x108, RZ ;  /* 0x00000108a60a7810 */ /* 0x000fc60007f9e0ff */
[----:B------:R1:W-:Y:S01]  /*75e0*/  STL [R1+0x54], R11 ;  /* 0x0000540b01007387 */ /* 0x0003e20000100800 */
[----:B0-----:R-:W-:Y:S01]  /*75f0*/  IMAD.X R12, RZ, RZ, R165, P2 ;  /* 0x000000ffff0c7224 */ /* 0x001fe200010e06a5 */
[----:B-1----:R-:W-:-:S04]  /*7600*/  IADD3 R11, P2, PT, R166, 0x113, RZ ;  /* 0x00000113a60b7810 */ /* 0x002fc80007f5e0ff */
[----:B------:R0:W-:Y:S01]  /*7610*/  STL [R1+0x48], R12 ;  /* 0x0000480c01007387 */ /* 0x0001e20000100800 */
[----:B------:R-:W-:-:S03]  /*7620*/  IMAD.X R169, RZ, RZ, R165, P4 ;  /* 0x000000ffffa97224 */ /* 0x000fc600020e06a5 */
[----:B------:R1:W-:Y:S01]  /*7630*/  STL [R1+0x5c], R11 ;  /* 0x00005c0b01007387 */ /* 0x0003e20000100800 */
[C---:B------:R-:W-:Y:S02]  /*7640*/  IADD3 R168, P0, PT, R166.reuse, 0x10a, RZ ;  /* 0x0000010aa6a87810 */ /* 0x040fe40007f1e0ff */
[C---:B------:R-:W-:Y:S01]  /*7650*/  IADD3 R170, P4, PT, R166.reuse, 0x10c, RZ ;  /* 0x0000010ca6aa7810 */ /* 0x040fe20007f9e0ff */
[----:B0-----:R-:W-:Y:S01]  /*7660*/  IMAD.X R12, RZ, RZ, R165, P5 ;  /* 0x000000ffff0c7224 */ /* 0x001fe200028e06a5 */
[----:B-1----:R-:W-:-:S04]  /*7670*/  IADD3 R11, P5, PT, R166, 0x115, RZ ;  /* 0x00000115a60b7810 */ /* 0x002fc80007fbe0ff */
[----:B------:R0:W-:Y:S01]  /*7680*/  STL [R1+0x50], R12 ;  /* 0x0000500c01007387 */ /* 0x0001e20000100800 */
[----:B------:R-:W-:-:S03]  /*7690*/  IMAD.X R171, RZ, RZ, R165, P0 ;  /* 0x000000ffffab7224 */ /* 0x000fc600000e06a5 */
[----:B------:R1:W-:Y:S01]  /*76a0*/  STL [R1+0x64], R11 ;  /* 0x0000640b01007387 */ /* 0x0003e20000100800 */
[--C-:B------:R-:W-:Y:S01]  /*76b0*/  IMAD.X R173, RZ, RZ, R165.reuse, P4 ;  /* 0x000000ffffad7224 */ /* 0x100fe200020e06a5 */
[C---:B------:R-:W-:Y:S01]  /*76c0*/  IADD3 R172, P0, PT, R166.reuse, 0x10e, RZ ;  /* 0x0000010ea6ac7810 */ /* 0x040fe20007f1e0ff */
[--C-:B0-----:R-:W-:Y:S01]  /*76d0*/  IMAD.X R12, RZ, RZ, R165.reuse, P2 ;  /* 0x000000ffff0c7224 */ /* 0x101fe200010e06a5 */
[C---:B------:R-:W-:Y:S02]  /*76e0*/  IADD3 R174, P4, PT, R166.reuse, 0x110, RZ ;  /* 0x00000110a6ae7810 */ /* 0x040fe40007f9e0ff */
[----:B-1----:R-:W-:Y:S02]  /*76f0*/  IADD3 R11, P2, PT, R166, 0x117, RZ ;  /* 0x00000117a60b7810 */ /* 0x002fe40007f5e0ff */
        /* <DEDUP_REMOVED lines=24> */
[----:B------:R-:W-:Y:S01]  /*7880*/  STL [R1+0x70], R12 ;  /* 0x0000700c01007387 */ /* 0x000fe20000100800 */
[----:B------:R-:W-:-:S03]  /*7890*/  IMAD.X R187, RZ, RZ, R165, P0 ;  /* 0x000000ffffbb7224 */ /* 0x000fc600000e06a5 */
[----:B------:R0:W-:Y:S01]  /*78a0*/  STL [R1+0x84], R11 ;  /* 0x0000840b01007387 */ /* 0x0001e20000100800 */
[--C-:B------:R-:W-:Y:S01]  /*78b0*/  IMAD.X R190, RZ, RZ, R165.reuse, P4 ;  /* 0x000000ffffbe7224 */ /* 0x100fe200020e06a5 */
[C---:B------:R-:W-:Y:S02]  /*78c0*/  IADD3 R188, P0, PT, R166.reuse, 0x11e, RZ ;  /* 0x0000011ea6bc7810 */ /* 0x040fe40007f1e0ff */
[C---:B------:R-:W-:Y:S01]  /*78d0*/  IADD3 R191, P4, PT, R166.reuse, 0x120, RZ ;  /* 0x00000120a6bf7810 */ /* 0x040fe20007f9e0ff */
[--C-:B0-----:R-:W-:Y:S01]  /*78e0*/  IMAD.X R11, RZ, RZ, R165.reuse, P2 ;  /* 0x000000ffff0b7224 */ /* 0x101fe200010e06a5 */
[----:B------:R-:W-:Y:S01]  /*78f0*/  IADD3 R189, P2, PT, R166, 0x11f, RZ ;  /* 0x0000011fa6bd7810 */ /* 0x000fe20007f5e0ff */
[----:B------:R-:W-:-:S03]  /*7900*/  IMAD.X R193, RZ, RZ, R165, P0 ;  /* 0x000000ffffc17224 */ /* 0x000fc600000e06a5 */
[----:B------:R0:W-:Y:S01]  /*7910*/  STL [R1+0x78], R11 ;  /* 0x0000780b01007387 */ /* 0x0001e20000100800 */
[--C-:B------:R-:W-:Y:S01]  /*7920*/  IMAD.X R195, RZ, RZ, R165.reuse, P2 ;  /* 0x000000ffffc37224 */ /* 0x100fe200010e06a5 */
[C---:B------:R-:W-:Y:S01]  /*7930*/  IADD3 R196, P2, PT, R166.reuse, 0x123, RZ ;  /* 0x00000123a6c47810 */ /* 0x040fe20007f5e0ff */
[--C-:B------:R-:W-:Y:S01]  /*7940*/  IMAD.X R197, RZ, RZ, R165.reuse, P4 ;  /* 0x000000ffffc57224 */ /* 0x100fe200020e06a5 */
[C---:B------:R-:W-:Y:S02]  /*7950*/  IADD3 R194, P0, PT, R166.reuse, 0x122, RZ ;  /* 0x00000122a6c27810 */ /* 0x040fe40007f1e0ff */
[C---:B------:R-:W-:Y:S01]  /*7960*/  IADD3 R198, P4, PT, R166.reuse, 0x124, RZ ;  /* 0x00000124a6c67810 */ /* 0x040fe20007f9e0ff */
[--C-:B0-----:R-:W-:Y:S01]  /*7970*/  IMAD.X R11, RZ, RZ, R165.reuse, P5 ;  /* 0x000000ffff0b7224 */ /* 0x101fe200028e06a5 */
[C---:B------:R-:W-:Y:S01]  /*7980*/  IADD3 R192, P5, PT, R166.reuse, 0x121, RZ ;  /* 0x00000121a6c07810 */ /* 0x040fe20007fbe0ff */
[--C-:B------:R-:W-:Y:S01]  /*7990*/  IMAD.X R203, RZ, RZ, R165.reuse, P2 ;  /* 0x000000ffffcb7224 */ /* 0x100fe200010e06a5 */
[----:B------:R-:W-:Y:S01]  /*79a0*/  IADD3 R204, P2, PT, R166, 0x127, RZ ;  /* 0x00000127a6cc7810 */ /* 0x000fe20007f5e0ff */
[----:B------:R-:W-:-:S02]  /*79b0*/  IMAD.X R201, RZ, RZ, R165, P0 ;  /* 0x000000ffffc97224 */ /* 0x000fc400000e06a5 */
[--C-:B------:R-:W-:Y:S01]  /*79c0*/  IMAD.X R199, RZ, RZ, R165.reuse, P5 ;  /* 0x000000ffffc77224 */ /* 0x100fe200028e06a5 */
[C---:B------:R-:W-:Y:S01]  /*79d0*/  IADD3 R200, P5, PT, R166.reuse, 0x125, RZ ;  /* 0x00000125a6c87810 */ /* 0x040fe20007fbe0ff */
[--C-:B------:R-:W-:Y:S01]  /*79e0*/  IMAD.X R205, RZ, RZ, R165.reuse, P4 ;  /* 0x000000ffffcd7224 */ /* 0x100fe200020e06a5 */
[----:B------:R0:W-:Y:S01]  /*79f0*/  STS.U8 [R0+UR14+0xb000], R19 ;  /* 0x00b0001300007988 */ /* 0x0001e2000800000e */
[C---:B------:R-:W-:Y:S02]  /*7a00*/  IADD3 R202, P0, PT, R166.reuse, 0x126, RZ ;  /* 0x00000126a6ca7810 */ /* 0x040fe40007f1e0ff */
[C---:B------:R-:W-:Y:S01]  /*7a10*/  IADD3 R206, P4, PT, R166.reuse, 0x128, RZ ;  /* 0x00000128a6ce7810 */ /* 0x040fe20007f9e0ff */
        /* <DEDUP_REMOVED lines=9> */
[----:B-----5:R0:W-:Y:S04]  /*7ab0*/  STS.U8 [R0+UR14+0xbd00], R17 ;  /* 0x00bd001100007988 */ /* 0x0201e8000800000e */
[----:B------:R0:W-:Y:S04]  /*7ac0*/  STS.U8 [R0+UR14+0xbe00], R5 ;  /* 0x00be000500007988 */ /* 0x0001e8000800000e */
[----:B------:R0:W-:Y:S01]  /*7ad0*/  STS.U8 [R0+UR14+0xbf00], R7 ;  /* 0x00bf000700007988 */ /* 0x0001e2000800000e */
[--C-:B------:R-:W-:Y:S01]  /*7ae0*/  IMAD.X R207, RZ, RZ, R165.reuse, P5 ;  /* 0x000000ffffcf7224 */ /* 0x100fe200028e06a5 */
[----:B------:R1:W-:Y:S06]  /*7af0*/  MEMBAR.ALL.CTA ;  /* 0x0000000000007992 */ /* 0x0003ec0000008000 */
[----:B-1----:R-:W-:Y:S04]  /*7b00*/  FENCE.VIEW.ASYNC.S ;  /* 0x00000000000073c6 */ /* 0x002fe80000000000 */
[----:B------:R-:W1:Y:S02]  /*7b10*/  FENCE.VIEW.ASYNC.S ;  /* 0x00000000000073c6 */ /* 0x000e640000000000 */
[----:B-1----:R0:W1:Y:S01]  /*7b20*/  @!UP3 SYNCS.EXCH.64 URZ, [UR14+0xd010], UR6 ;  /* 0x00d010060effb5b2 */ /* 0x0020620008000100 */
[--C-:B------:R-:W-:Y:S01]  /*7b30*/  IMAD.X R211, RZ, RZ, R165.reuse, P2 ;  /* 0x000000ffffd37224 */ /* 0x100fe200010e06a5 */
[----:B------:R0:W-:Y:S01]  /*7b40*/  STL [R1+0x80], R11 ;  /* 0x0000800b01007387 */ /* 0x0001e20000100800 */
[----:B-1----:R-:W-:Y:S01]  /*7b50*/  BAR.SYNC.DEFER_BLOCKING 0x0 ;  /* 0x0000000000007b1d */ /* 0x002fe20000010000 */
[C---:B------:R-:W-:Y:S01]  /*7b60*/  IADD3 R208, P5, PT, R166.reuse, 0x129, RZ ;  /* 0x00000129a6d07810 */ /* 0x040fe20007fbe0ff */
[--C-:B------:R-:W-:Y:S01]  /*7b70*/  IMAD.X R209, RZ, RZ, R165.reuse, P0 ;  /* 0x000000ffffd17224 */ /* 0x100fe200000e06a5 */
[C---:B------:R-:W-:Y:S01]  /*7b80*/  IADD3 R212, P2, PT, R166.reuse, 0x12b, RZ ;  /* 0x0000012ba6d47810 */ /* 0x040fe20007f5e0ff */
[----:B------:R-:W-:Y:S01]  /*7b90*/  IMAD.X R213, RZ, RZ, R165, P4 ;  /* 0x000000ffffd57224 */ /* 0x000fe200020e06a5 */
[----:B------:R-:W-:-:S02]  /*7ba0*/  IADD3 R210, P0, PT, R166, 0x12a, RZ ;  /* 0x0000012aa6d27810 */ /* 0x000fc40007f1e0ff */
[C---:B------:R-:W-:Y:S01]  /*7bb0*/  IADD3 R214, P4, PT, R166.reuse, 0x12c, RZ ;  /* 0x0000012ca6d67810 */ /* 0x040fe20007f9e0ff */
[--C-:B------:R-:W-:Y:S01]  /*7bc0*/  IMAD.X R215, RZ, RZ, R165.reuse, P5 ;  /* 0x000000ffffd77224 */ /* 0x100fe200028e06a5 */
[----:B------:R-:W-:Y:S01]  /*7bd0*/  IADD3.X R217, PT, PT, RZ, R165, RZ, P0, !PT ;  /* 0x000000a5ffd97210 */ /* 0x000fe200007fe4ff */
[--C-:B------:R-:W-:Y:S01]  /*7be0*/  IMAD.X R219, RZ, RZ, R165.reuse, P2 ;  /* 0x000000ffffdb7224 */ /* 0x100fe200010e06a5 */
[C---:B------:R-:W-:Y:S01]  /*7bf0*/  IADD3 R216, P5, PT, R166.reuse, 0x12d, RZ ;  /* 0x0000012da6d87810 */ /* 0x040fe20007fbe0ff */
[--C-:B------:R-:W-:Y:S01]  /*7c00*/  IMAD.X R221, RZ, RZ, R165.reuse, P4 ;  /* 0x000000ffffdd7224 */ /* 0x100fe200020e06a5 */
[C---:B------:R-:W-:Y:S02]  /*7c10*/  IADD3 R218, P0, PT, R166.reuse, 0x12e, RZ ;  /* 0x0000012ea6da7810 */ /* 0x040fe40007f1e0ff */
[C---:B------:R-:W-:Y:S02]  /*7c20*/  IADD3 R220, P2, PT, R166.reuse, 0x12f, RZ ;  /* 0x0000012fa6dc7810 */ /* 0x040fe40007f5e0ff */
[C---:B------:R-:W-:Y:S01]  /*7c30*/  IADD3 R222, P4, PT, R166.reuse, 0x130, RZ ;  /* 0x00000130a6de7810 */ /* 0x040fe20007f9e0ff */
[--C-:B------:R-:W-:Y:S01]  /*7c40*/  IMAD.X R223, RZ, RZ, R165.reuse, P5 ;  /* 0x000000ffffdf7224 */ /* 0x100fe200028e06a5 */
        /* <DEDUP_REMOVED lines=12> */
[----:B------:R-:W-:Y:S01]  /*7d10*/  IADD3 R236, P2, PT, R166, 0x137, RZ ;  /* 0x00000137a6ec7810 */ /* 0x000fe20007f5e0ff */
[----:B------:R-:W-:Y:S01]  /*7d20*/  IMAD.X R237, RZ, RZ, R165, P4 ;  /* 0x000000ffffed7224 */ /* 0x000fe200020e06a5 */
[----:B0-----:R-:W-:Y:S11]  /*7d30*/  BRA.U UP2, `(.L_x_12) ;  /* 0x0000000102387547 */ /* 0x001ff6000b800000 */
[----:B------:R-:W-:Y:S02]  /*7d40*/  UIADD3 UR25, UPT, UPT, UR15, 0xc0, URZ ;  /* 0x000000c00f197890 */ /* 0x000fe4000fffe0ff */
[----:B------:R-:W-:Y:S01]  /*7d50*/  UIADD3 UR6, UPT, UPT, UR14, 0xd010, URZ ;  /* 0x0000d0100e067890 */ /* 0x000fe2000fffe0ff */
[----:B------:R-:W-:Y:S01]  /*7d60*/  UMOV UR22, UR68 ;  /* 0x0000004400167c82 */ /* 0x000fe20008000000 */
[----:B------:R-:W-:Y:S01]  /*7d70*/  UMOV UR23, 0x40004040 ;  /* 0x4000404000177882 */ /* 0x000fe20000000000 */
[----:B------:R-:W-:Y:S01]  /*7d80*/  UMOV UR54, 0x0 ;  /* 0x0000000000367882 */ /* 0x000fe20000000000 */
[----:B------:R-:W-:Y:S01]  /*7d90*/  UMOV UR55, 0x8208010 ;  /* 0x0820801000377882 */ /* 0x000fe20000000000 */
[----:B------:R-:W-:Y:S01]  /*7da0*/  UMOV UR7, URZ ;  /* 0x000000ff00077c82 */ /* 0x000fe20008000000 */
[----:B------:R-:W-:Y:S01]  /*7db0*/  UMOV UR56, 0x0 ;  /* 0x0000000000387882 */ /* 0x000fe20000000000 */
[----:B------:R-:W-:Y:S01]  /*7dc0*/  UMOV UR57, 0x8208010 ;  /* 0x0820801000397882 */ /* 0x000fe20000000000 */
[----:B------:R0:W-:Y:S01]  /*7dd0*/  UTCQMMA gdesc[UR22], gdesc[UR10], tmem[UR19], tmem[UR54], idesc[UR55], !UPT ;  /* 0x00ff360a160075ea */ /* 0x0001e2000f800313 */
[----:B------:R-:W-:Y:S01]  /*7de0*/  UMOV UR6, UR6 ;  /* 0x0000000600067c82 */ /* 0x000fe20008000000 */
[----:B------:R0:W-:Y:S01]  /*7df0*/  UTCQMMA gdesc[UR32], gdesc[UR10], tmem[UR25], tmem[UR56], idesc[UR57], !UPT ;  /* 0x00ff380a200075ea */ /* 0x0001e2000f800319 */
[----:B------:R0:W-:Y:S01]  /*7e00*/  UTCBAR [UR6], URZ ;  /* 0x000000ff060073e9 */ /* 0x0001e200080000ff */
[----:B------:R-:W-:-:S02]  /*7e10*/  NOP ;  /* 0x0000000000007918 */ /* 0x000fc40000000000 */
.L_x_12:
[--C-:B------:R-:W-:Y:S01]  /*7e20*/  IMAD.X R238, RZ, RZ, R165.reuse, P5 ;  /* 0x000000ffffee7224 */ /* 0x100fe200028e06a5 */
[C---:B------:R-:W-:Y:S01]  /*7e30*/  IADD3 R239, P5, PT, R166.reuse, 0x138, RZ ;  /* 0x00000138a6ef7810 */ /* 0x040fe20007fbe0ff */
[--C-:B------:R-:W-:Y:S01]  /*7e40*/  IMAD.X R240, RZ, RZ, R165.reuse, P0 ;  /* 0x000000fffff07224 */ /* 0x100fe200000e06a5 */
[C---:B------:R-:W-:Y:S01]  /*7e50*/  IADD3 R241, P0, PT, R166.reuse, 0x139, RZ ;  /* 0x00000139a6f17810 */ /* 0x040fe20007f1e0ff */
[----:B------:R-:W1:Y:S01]  /*7e60*/  SYNCS.PHASECHK.TRANS64.TRYWAIT P4, [UR14+0xd010], RZ ;  /* 0x00d010ffff0075a7 */ /* 0x000e62000808110e */
        /* <DEDUP_REMOVED lines=12> */
[--C-:B------:R-:W-:Y:S01]  /*7f30*/  IMAD.X R251, RZ, RZ, R165.reuse, P2 ;  /* 0x000000fffffb7224 */ /* 0x100fe200010e06a5 */
[----:B------:R-:W-:Y:S01]  /*7f40*/  ISETP.GT.U32.AND P2, PT, R14, R3, PT ;  /* 0x000000030e00720c */ /* 0x000fe20003f44070 */
[----:B------:R-:W-:-:S02]  /*7f50*/  IMAD.X R252, RZ, RZ, R165, P5 ;  /* 0x000000fffffc7224 */ /* 0x000fc400028e06a5 */
[----:B------:R2:W-:Y:S01]  /*7f60*/  STL [R1+0x88], R5 ;  /* 0x0000880501007387 */ /* 0x0005e20000100800 */
[----:B------:R-:W-:Y:S01]  /*7f70*/  IMAD.X R11, RZ, RZ, R165, P0 ;  /* 0x000000ffff0b7224 */ /* 0x000fe200000e06a5 */
[C---:B------:R-:W-:Y:S02]  /*7f80*/  IADD3 R7, P0, PT, R166.reuse, 0x142, RZ ;  /* 0x00000142a6077810 */ /* 0x040fe40007f1e0ff */
[----:B--2---:R-:W-:-:S05]  /*7f90*/  IADD3 R5, P5, PT, R166, 0x141, RZ ;  /* 0x00000141a6057810 */ /* 0x004fca0007fbe0ff */
[----:B------:R2:W-:Y:S04]  /*7fa0*/  STL [R1+0x98], R5 ;  /* 0x0000980501007387 */ /* 0x0005e80000100800 */
[----:B------:R-:W-:Y:S04]  /*7fb0*/  STL [R1+0x94], R11 ;  /* 0x0000940b01007387 */ /* 0x000fe80000100800 */
[----:B------:R3:W-:Y:S01]  /*7fc0*/  STL [R1+0x8c], R7 ;  /* 0x00008c0701007387 */ /* 0x0007e20000100800 */
[----:B--2---:R-:W-:Y:S01]  /*7fd0*/  IMAD.X R5, RZ, RZ, R165, P1 ;  /* 0x000000ffff057224 */ /* 0x004fe200008e06a5 */
[----:B------:R-:W-:-:S04]  /*7fe0*/  ISETP.GT.U32.AND P1, PT, R12, R3, PT ;  /* 0x000000030c00720c */ /* 0x000fc80003f24070 */
[----:B------:R2:W-:Y:S01]  /*7ff0*/  STL [R1+0x90], R5 ;  /* 0x0000900501007387 */ /* 0x0005e20000100800 */
[----:B---3--:R-:W-:Y:S01]  /*8000*/  IMAD.X R7, RZ, RZ, R165, P5 ;  /* 0x000000ffff077224 */ /* 0x008fe200028e06a5 */
[----:B------:R-:W-:-:S04]  /*8010*/  ISETP.GT.U32.AND P5, PT, R8, R3, PT ;  /* 0x000000030800720c */ /* 0x000fc80003fa4070 */
[----:B------:R3:W-:Y:S01]  /*8020*/  STL [R1+0xa0], R7 ;  /* 0x0000a00701007387 */ /* 0x0007e20000100800 */
[----:B--2---:R-:W-:Y:S01]  /*8030*/  IMAD.X R5, RZ, RZ, R165, P0 ;  /* 0x000000ffff057224 */ /* 0x004fe200000e06a5 */
[----:B------:R-:W-:-:S04]  /*8040*/  ISETP.GT.U32.AND P0, PT, R4, R3, PT ;  /* 0x000000030400720c */ /* 0x000fc80003f04070 */
[----:B------:R3:W-:Y:S01]  /*8050*/  STL [R1+0x9c], R5 ;  /* 0x00009c0501007387 */ /* 0x0007e20000100800 */
[----:B-1----:R-:W-:Y:S08]  /*8060*/  @!P4 BRA `(.L_x_13) ;  /* 0x0000007800ccc947 */ /* 0x002ff00003800000 */
.L_x_22:
[----:B------:R1:W-:Y:S04]  /*8070*/  STL [R1+0x1b8], R167 ;  /* 0x0001b8a701007387 */ /* 0x0003e80000100800 */
[----:B-1----:R-:W2:Y:S04]  /*8080*/  LDL.LU R167, [R1] ;  /* 0x0000000001a77983 */ /* 0x002ea80000300800 */
[----:B------:R1:W-:Y:S04]  /*8090*/  STL [R1+0x1b4], R164 ;  /* 0x0001b4a401007387 */ /* 0x0003e80000100800 */
[----:B-1----:R-:W4:Y:S04]  /*80a0*/  LDL.LU R164, [R1+0x1c] ;  /* 0x00001c0001a47983 */ /* 0x002f280000300800 */
[----:B------:R1:W-:Y:S04]  /*80b0*/  STL [R1+0x1b0], R163 ;  /* 0x0001b0a301007387 */ /* 0x0003e80000100800 */
[----:B-1-3--:R-:W3:Y:S04]  /*80c0*/  LDL.LU R163, [R1+0xc] ;  /* 0x00000c0001a37983 */ /* 0x00aee80000300800 */
[----:B------:R1:W-:Y:S01]  /*80d0*/  STL [R1+0x1ac], R162 ;  /* 0x0001aca201007387 */ /* 0x0003e20000100800 */
[----:B------:R-:W-:Y:S06]  /*80e0*/  BAR.SYNC.DEFER_BLOCKING 0x0 ;  /* 0x0000000000007b1d */ /* 0x000fec0000010000 */
[----:B-1----:R-:W2:Y:S04]  /*80f0*/  LDL.LU R162, [R1+0x4] ;  /* 0x0000040001a27983 */ /* 0x002ea80000300800 */
[----:B------:R1:W-:Y:S01]  /*8100*/  STL [R1+0x1a8], R161 ;  /* 0x0001a8a101007387 */ /* 0x0003e20000100800 */
[----:B------:R-:W-:-:S02]  /*8110*/  ISETP.GT.U32.AND P4, PT, R10, R3, PT ;  /* 0x000000030a00720c */ /* 0x000fc40003f84070 */
[----:B------:R-:W-:Y:S01]  /*8120*/  ISETP.GT.U32.AND.EX P5, PT, R9, RZ, PT, P5 ;  /* 0x000000ff0900720c */ /* 0x000fe20003fa4150 */
[----:B-1----:R-:W2:Y:S04]  /*8130*/  LDL.LU R161, [R1+0x20] ;  /* 0x0000200001a17983 */ /* 0x002ea80000300800 */
[----:B------:R1:W-:Y:S01]  /*8140*/  STL [R1+0x1a4], R160 ;  /* 0x0001a4a001007387 */ /* 0x0003e20000100800 */
[----:B------:R-:W-:Y:S02]  /*8150*/  ISETP.GT.U32.AND.EX P0, PT, R6, RZ, PT, P0 ;  /* 0x000000ff0600720c */ /* 0x000fe40003f04100 */
[----:B------:R-:W0:Y:S01]  /*8160*/  LDTM.x128 R4, tmem[UR20] ;  /* 0x00000014000479ee */ /* 0x000e2200083c0000 */
[----:B-1----:R-:W3:Y:S04]  /*8170*/  LDL.LU R160, [R1+0x14] ;  /* 0x0000140001a07983 */ /* 0x002ee80000300800 */
[----:B------:R1:W-:Y:S04]  /*8180*/  STL [R1+0x1a0], R159 ;  /* 0x0001a09f01007387 */ /* 0x0003e80000100800 */
[----:B-1----:R-:W3:Y:S04]  /*8190*/  LDL.LU R159, [R1+0x18] ;  /* 0x00001800019f7983 */ /* 0x002ee80000300800 */
[----:B------:R1:W-:Y:S04]  /*81a0*/  STL [R1+0x19c], R158 ;  /* 0x00019c9e01007387 */ /* 0x0003e80000100800 */
[----:B-1----:R-:W4:Y:S04]  /*81b0*/  LDL.LU R158, [R1+0x10] ;  /* 0x00001000019e7983 */ /* 0x002f280000300800 */
[----:B------:R-:W-:Y:S04]  /*81c0*/  STL [R1+0x198], R157 ;  /* 0x0001989d01007387 */ /* 0x000fe80000100800 */
[----:B------:R-:W-:Y:S04]  /*81d0*/  STL [R1+0x194], R156 ;  /* 0x0001949c01007387 */ /* 0x000fe80000100800 */
[----:B------:R1:W-:Y:S04]  /*81e0*/  STL [R1+0x190], R155 ;  /* 0x0001909b01007387 */ /* 0x0003e80000100800 */
[----:B-1----:R-:W4:Y:S01]  /*81f0*/  LDL.LU R155, [R1+0x8] ;  /* 0x00000800019b7983 */ /* 0x002f220000300800 */
[----:B0-----:R-:W-:Y:S01]  /*8200*/  FMUL R4, R4, UR69 ;  /* 0x0000004504047c20 */ /* 0x001fe20008400000 */
[----:B------:R-:W-:-:S02]  /*8210*/  FMUL R5, R5, UR69 ;  /* 0x0000004505057c20 */ /* 0x000fc40008400000 */
[----:B------:R-:W-:Y:S04]  /*8220*/  STL [R1+0x18c], R154 ;  /* 0x00018c9a01007387 */ /* 0x000fe80000100800 */
        /* <DEDUP_REMOVED lines=22> */
[----:B------:R0:W-:Y:S04]  /*8390*/  STL [R1+0x130], R0 ;  /* 0x0001300001007387 */ /* 0x0001e80000100800 */
[----:B------:R-:W-:Y:S04]  /*83a0*/  STL [R1+0x1c8], R128 ;  /* 0x0001c88001007387 */ /* 0x000fe80000100800 */
[----:B------:R-:W-:Y:S01]  /*83b0*/  STL [R1+0x1c4], R129 ;  /* 0x0001c48101007387 */ /* 0x000fe20000100800 */
[----:B0-----:R-:W-:-:S03]  /*83c0*/  FSEL R0, R4, -INF , !P0 ;  /* 0xff80000004007808 */ /* 0x001fc60004000000 */
[----:B------:R-:W-:Y:S04]  /*83d0*/  STL [R1+0x1c0], R130 ;  /* 0x0001c08201007387 */ /* 0x000fe80000100800 */
[----:B------:R-:W-:Y:S04]  /*83e0*/  STL [R1+0x1bc], R131 ;  /* 0x0001bc8301007387 */ /* 0x000fe80000100800 */
[----:B------:R-:W4:Y:S01]  /*83f0*/  LDL.LU R2, [R1+0x28] ;  /* 0x0000280001027983 */ /* 0x000f220000300800 */
[----:B------:R-:W-:-:S03]  /*8400*/  FSEL R157, R5, -INF , !P5 ;  /* 0xff800000059d7808 */ /* 0x000fc60006800000 */
[----:B------:R0:W-:Y:S04]  /*8410*/  STL [R1+0x12c], R0 ;  /* 0x00012c0001007387 */ /* 0x0001e80000100800 */
[----:B0-----:R-:W4:Y:S04]  /*8420*/  LDL.LU R0, [R1+0x24] ;  /* 0x0000240001007983 */ /* 0x001f280000300800 */
[----:B------:R-:W4:Y:S04]  /*8430*/  LDL.LU R129, [R1+0x2c] ;  /* 0x00002c0001817983 */ /* 0x000f280000300800 */
[----:B------:R-:W4:Y:S01]  /*8440*/  LDL.LU R128, [R1+0x34] ;  /* 0x0000340001807983 */ /* 0x000f220000300800 */
[----:B------:R-:W-:Y:S01]  /*8450*/  FMUL R6, R6, UR69 ;  /* 0x0000004506067c20 */ /* 0x000fe20008400000 */
[----:B------:R-:W-:-:S02]  /*8460*/  FMUL R7, R7, UR69 ;  /* 0x0000004507077c20 */ /* 0x000fc40008400000 */
[----:B------:R-:W4:Y:S01]  /*8470*/  LDL.LU R130, [R1+0x30] ;  /* 0x0000300001827983 */ /* 0x000f220000300800 */
[----:B------:R-:W-:Y:S01]  /*8480*/  FMUL R8, R8, UR69 ;  /* 0x0000004508087c20 */ /* 0x000fe20008400000 */
[----:B------:R-:W-:Y:S01]  /*8490*/  FMUL R11, R11, UR69 ;  /* 0x000000450b0b7c20 */ /* 0x000fe20008400000 */
[-C--:B--2---:R-:W-:Y:S02]  /*84a0*/  ISETP.GT.U32.AND P6, PT, R161, R3.reuse, PT ;  /* 0x00000003a100720c */ /* 0x084fe40003fc4070 */
[----:B------:R-:W-:Y:S02]  /*84b0*/  IADD3 R161, P5, PT, R166, 0x143, RZ ;  /* 0x00000143a6a17810 */ /* 0x000fe40007fbe0ff */
[----:B---3--:R-:W-:-:S03]  /*84c0*/  ISETP.GT.U32.AND P0, PT, R159, R3, PT ;  /* 0x000000039f00720c */ /* 0x008fc60003f04070 */
[----:B------:R-:W-:Y:S01]  /*84d0*/  IMAD.X R159, RZ, RZ, R165, P5 ;  /* 0x000000ffff9f7224 */ /* 0x000fe200028e06a5 */
[----:B------:R-:W-:Y:S02]  /*84e0*/  ISETP.GT.U32.AND.EX P5, PT, R160, RZ, PT, P0 ;  /* 0x000000ffa000720c */ /* 0x000fe40003fa4100 */
[----:B----4-:R-:W-:Y:S02]  /*84f0*/  ISETP.GT.U32.AND.EX P0, PT, R164, RZ, PT, P6 ;  /* 0x000000ffa400720c */ /* 0x010fe40003f04160 */
[----:B------:R-:W-:Y:S02]  /*8500*/  IADD3 R164, P6, PT, R166, 0x144, RZ ;  /* 0x00000144a6a47810 */ /* 0x000fe40007fde0ff */
[----:B------:R-:W-:-:S03]  /*8510*/  FSEL R156, R6, -INF , !P0 ;  /* 0xff800000069c7808 */ /* 0x000fc60004000000 */
[----:B------:R-:W-:Y:S01]  /*8520*/  IMAD.X R160, RZ, RZ, R165, P6 ;  /* 0x000000ffffa07224 */ /* 0x000fe200030e06a5 */
[----:B------:R-:W-:-:S04]  /*8530*/  ISETP.GT.U32.AND P0, PT, R158, R3, PT ;  /* 0x000000039e00720c */ /* 0x000fc80003f04070 */
[----:B------:R-:W-:Y:S02]  /*8540*/  ISETP.GT.U32.AND.EX P0, PT, R163, RZ, PT, P0 ;  /* 0x000000ffa300720c */ /* 0x000fe40003f04100 */
[----:B------:R-:W-:Y:S02]  /*8550*/  ISETP.GT.U32.AND P6, PT, R155, R3, PT ;  /* 0x000000039b00720c */ /* 0x000fe40003fc4070 */
[----:B------:R-:W-:Y:S02]  /*8560*/  FSEL R155, R7, -INF , !P5 ;  /* 0xff800000079b7808 */ /* 0x000fe40006800000 */
[----:B------:R-:W-:-:S05]  /*8570*/  IADD3 R158, P5, PT, R166, 0x145, RZ ;  /* 0x00000145a69e7810 */ /* 0x000fca0007fbe0ff */
[----:B------:R-:W-:Y:S01]  /*8580*/  IMAD.X R4, RZ, RZ, R165, P5 ;  /* 0x000000ffff047224 */ /* 0x000fe200028e06a5 */
[----:B------:R-:W-:Y:S02]  /*8590*/  ISETP.GT.U32.AND.EX P5, PT, R162, RZ, PT, P6 ;  /* 0x000000ffa200720c */ /* 0x000fe40003fa4160 */
[----:B------:R-:W-:-:S05]  /*85a0*/  IADD3 R5, P6, PT, R166, 0x146, RZ ;  /* 0x00000146a6057810 */ /* 0x000fca0007fde0ff */
[----:B------:R-:W-:Y:S01]  /*85b0*/  IMAD.X R6, RZ, RZ, R165, P6 ;  /* 0x000000ffff067224 */ /* 0x000fe200030e06a5 */
[----:B------:R-:W-:Y:S02]  /*85c0*/  FSEL R154, R8, -INF , !P0 ;  /* 0xff800000089a7808 */ /* 0x000fe40004000000 */
[-C--:B------:R-:W-:Y:S02]  /*85d0*/  ISETP.GT.U32.AND P0, PT, R167, R3.reuse, PT ;  /* 0x00000003a700720c */ /* 0x080fe40003f04070 */
[----:B------:R-:W-:Y:S02]  /*85e0*/  ISETP.GT.U32.AND P6, PT, R2, R3, PT ;  /* 0x000000030200720c */ /* 0x000fe40003fc4070 */
[----:B------:R-:W2:Y:S02]  /*85f0*/  LDL.LU R2, [R1+0x3c] ;  /* 0x00003c0001027983 */ /* 0x000ea40000300800 */
[----:B------:R-:W-:Y:S02]  /*8600*/  ISETP.GT.U32.AND.EX P6, PT, R0, RZ, PT, P6 ;  /* 0x000000ff0000720c */ /* 0x000fe40003fc4160 */
[----:B------:R-:W3:Y:S01]  /*8610*/  LDL.LU R0, [R1+0x38] ;  /* 0x0000380001007983 */ /* 0x000ee20000300800 */
[----:B------:R-:W-:-:S03]  /*8620*/  ISETP.GT.U32.AND.EX P0, PT, R129, RZ, PT, P0 ;  /* 0x000000ff8100720c */ /* 0x000fc60003f04100 */
[----:B------:R-:W4:Y:S01]  /*8630*/  LDL.LU R129, [R1+0x44] ;  /* 0x0000440001817983 */ /* 0x000f220000300800 */
[----:B------:R-:W-:Y:S02]  /*8640*/  FSEL R151, R11, -INF , !P0 ;  /* 0xff8000000b977808 */ /* 0x000fe40004000000 */
[-C--:B------:R-:W-:Y:S02]  /*8650*/  ISETP.GT.U32.AND P0, PT, R128, R3.reuse, PT ;  /* 0x000000038000720c */ /* 0x080fe40003f04070 */
[----:B------:R-:W4:Y:S01]  /*8660*/  LDL.LU R128, [R1+0x40] ;  /* 0x0000400001807983 */ /* 0x000f220000300800 */
[----:B------:R-:W-:Y:S01]  /*8670*/  FMUL R13, R13, UR69 ;  /* 0x000000450d0d7c20 */ /* 0x000fe20008400000 */
[----:B------:R-:W-:Y:S02]  /*8680*/  ISETP.GT.U32.AND.EX P0, PT, R130, RZ, PT, P0 ;  /* 0x000000ff8200720c */ /* 0x000fe40003f04100 */
[----:B------:R-:W4:Y:S02]  /*8690*/  LDL.LU R130, [R1+0x4c] ;  /* 0x00004c0001827983 */ /* 0x000f240000300800 */
[----:B------:R-:W-:Y:S01]  /*86a0*/  FSEL R149, R13, -INF , !P0 ;  /* 0xff8000000d957808 */ /* 0x000fe20004000000 */
[----:B------:R-:W-:Y:S01]  /*86b0*/  FMUL R15, R15, UR69 ;  /* 0x000000450f0f7c20 */ /* 0x000fe20008400000 */
[----:B--2---:R-:W-:-:S02]  /*86c0*/  ISETP.GT.U32.AND P0, PT, R2, R3, PT ;  /* 0x000000030200720c */ /* 0x004fc40003f04070 */
[----:B------:R-:W2:Y:S02]  /*86d0*/  LDL.LU R2, [R1+0x48] ;  /* 0x0000480001027983 */ /* 0x000ea40000300800 */
[----:B---3--:R-:W-:Y:S02]  /*86e0*/  ISETP.GT.U32.AND.EX P0, PT, R0, RZ, PT, P0 ;  /* 0x000000ff0000720c */ /* 0x008fe40003f04100 */
[----:B------:R-:W3:Y:S02]  /*86f0*/  LDL.LU R0, [R1+0x54] ;  /* 0x0000540001007983 */ /* 0x000ee40000300800 */
[----:B------:R-:W-:Y:S02]  /*8700*/  FSEL R147, R15, -INF , !P0 ;  /* 0xff8000000f937808 */ /* 0x000fe40004000000 */
[----:B----4-:R-:W-:Y:S02]  /*8710*/  ISETP.GT.U32.AND P0, PT, R129, R3, PT ;  /* 0x000000038100720c */ /* 0x010fe40003f04070 */
[----:B------:R-:W4:Y:S02]  /*8720*/  LDL.LU R129, [R1+0x50] ;  /* 0x0000500001817983 */ /* 0x000f240000300800 */
[----:B------:R-:W-:-:S02]  /*8730*/  ISETP.GT.U32.AND.EX P0, PT, R128, RZ, PT, P0 ;  /* 0x000000ff8000720c */ /* 0x000fc40003f04100 */
[----:B------:R-:W4:Y:S01]  /*8740*/  LDL.LU R128, [R1+0x5c] ;  /* 0x00005c0001807983 */ /* 0x000f220000300800 */
[----:B------:R-:W-:Y:S01]  /*8750*/  FMUL R17, R17, UR69 ;  /* 0x0000004511117c20 */ /* 0x000fe20008400000 */
[----:B------:R-:W-:-:S04]  /*8760*/  FMUL R19, R19, UR69 ;  /* 0x0000004513137c20 */ /* 0x000fc80008400000 */
[----:B------:R-:W-:Y:S02]  /*8770*/  FSEL R145, R17, -INF , !P0 ;  /* 0xff80000011917808 */ /* 0x000fe40004000000 */
[----:B------:R-:W-:Y:S02]  /*8780*/  ISETP.GT.U32.AND P0, PT, R130, R3, PT ;  /* 0x000000038200720c */ /* 0x000fe40003f04070 */
[----:B------:R-:W4:Y:S01]  /*8790*/  LDL.LU R130, [R1+0x58] ;  /* 0x0000580001827983 */ /* 0x000f220000300800 */
[----:B------:R-:W-:Y:S01]  /*87a0*/  FMUL R21, R21, UR69 ;  /* 0x0000004515157c20 */ /* 0x000fe20008400000 */
[----:B--2---:R-:W-:Y:S02]  /*87b0*/  ISETP.GT.U32.AND.EX P0, PT, R2, RZ, PT, P0 ;  /* 0x000000ff0200720c */ /* 0x004fe40003f04100 */
[----:B------:R-:W2:Y:S02]  /*87c0*/  LDL.LU R2, [R1+0x64] ;  /* 0x0000640001027983 */ /* 0x000ea40000300800 */
[----:B------:R-:W-:-:S02]  /*87d0*/  FSEL R143, R19, -INF , !P0 ;  /* 0xff800000138f7808 */ /* 0x000fc40004000000 */
[-C--:B---3--:R-:W-:Y:S02]  /*87e0*/  ISETP.GT.U32.AND P0, PT, R0, R3.reuse, PT ;  /* 0x000000030000720c */ /* 0x088fe40003f04070 */
[----:B------:R-:W3:Y:S02]  /*87f0*/  LDL.LU R0, [R1+0x60] ;  /* 0x0000600001007983 */ /* 0x000ee40000300800 */
[----:B----4-:R-:W-:Y:S02]  /*8800*/  ISETP.GT.U32.AND.EX P0, PT, R129, RZ, PT, P0 ;  /* 0x000000ff8100720c */ /* 0x010fe40003f04100 */
[----:B------:R-:W4:Y:S02]  /*8810*/  LDL.LU R129, [R1+0x6c] ;  /* 0x00006c0001817983 */ /* 0x000f240000300800 */
[----:B------:R-:W-:Y:S02]  /*8820*/  FSEL R141, R21, -INF , !P0 ;  /* 0xff800000158d7808 */ /* 0x000fe40004000000 */
[----:B------:R-:W-:-:S02]  /*8830*/  ISETP.GT.U32.AND P0, PT, R128, R3, PT ;  /* 0x000000038000720c */ /* 0x000fc40003f04070 */
[----:B------:R-:W4:Y:S01]  /*8840*/  LDL.LU R128, [R1+0x68] ;  /* 0x0000680001807983 */ /* 0x000f220000300800 */
[----:B------:R-:W-:-:S03]  /*8850*/  FMUL R23, R23, UR69 ;  /* 0x0000004517177c20 */ /* 0x000fc60008400000 */
[----:B------:R-:W4:Y:S01]  /*8860*/  LDL.LU R131, [R1+0x74] ;  /* 0x0000740001837983 */ /* 0x000f220000300800 */
[----:B------:R-:W-:-:S03]  /*8870*/  ISETP.GT.U32.AND.EX P0, PT, R130, RZ, PT, P0 ;  /* 0x000000ff8200720c */ /* 0x000fc60003f04100 */
[----:B------:R-:W4:Y:S01]  /*8880*/  LDL.LU R130, [R1+0x70] ;  /* 0x0000700001827983 */ /* 0x000f220000300800 */
[----:B------:R-:W-:Y:S01]  /*8890*/  FSEL R139, R23, -INF , !P0 ;  /* 0xff800000178b7808 */ /* 0x000fe20004000000 */
[----:B------:R-:W-:Y:S01]  /*88a0*/  FMUL R25, R25, UR69 ;  /* 0x0000004519197c20 */ /* 0x000fe20008400000 */
[----:B--2---:R-:W-:Y:S02]  /*88b0*/  ISETP.GT.U32.AND P0, PT, R2, R3, PT ;  /* 0x000000030200720c */ /* 0x004fe40003f04070 */
[----:B------:R-:W2:Y:S02]  /*88c0*/  LDL.LU R2, [R1+0x7c] ;  /* 0x00007c0001027983 */ /* 0x000ea40000300800 */
[----:B---3--:R-:W-:Y:S02]  /*88d0*/  ISETP.GT.U32.AND.EX P0, PT, R0, RZ, PT, P0 ;  /* 0x000000ff0000720c */ /* 0x008fe40003f04100 */
[----:B------:R-:W3:Y:S02]  /*88e0*/  LDL.LU R0, [R1+0x78] ;  /* 0x0000780001007983 */ /* 0x000ee40000300800 */
[----:B------:R-:W-:-:S02]  /*88f0*/  FSEL R137, R25, -INF , !P0 ;  /* 0xff80000019897808 */ /* 0x000fc40004000000 */
[----:B----4-:R-:W-:Y:S02]  /*8900*/  ISETP.GT.U32.AND P0, PT, R129, R3, PT ;  /* 0x000000038100720c */ /* 0x010fe40003f04070 */
[----:B------:R-:W4:Y:S02]  /*8910*/  LDL.LU R129, [R1+0x84] ;  /* 0x0000840001817983 */ /* 0x000f240000300800 */
[----:B------:R-:W-:Y:S02]  /*8920*/  ISETP.GT.U32.AND.EX P0, PT, R128, RZ, PT, P0 ;  /* 0x000000ff8000720c */ /* 0x000fe40003f04100 */
[----:B------:R-:W4:Y:S01]  /*8930*/  LDL.LU R128, [R1+0x80] ;  /* 0x0000800001807983 */ /* 0x000f220000300800 */
[----:B------:R-:W-:Y:S01]  /*8940*/  FMUL R27, R27, UR69 ;  /* 0x000000451b1b7c20 */ /* 0x000fe20008400000 */
[----:B------:R-:W-:-:S04]  /*8950*/  FMUL R29, R29, UR69 ;  /* 0x000000451d1d7c20 */ /* 0x000fc80008400000 */
[----:B------:R-:W-:Y:S02]  /*8960*/  FSEL R135, R27, -INF , !P0 ;  /* 0xff8000001b877808 */ /* 0x000fe40004000000 */
[----:B------:R-:W-:-:S04]  /*8970*/  ISETP.GT.U32.AND P0, PT, R131, R3, PT ;  /* 0x000000038300720c */ /* 0x000fc80003f04070 */
[----:B------:R-:W-:-:S04]  /*8980*/  ISETP.GT.U32.AND.EX P0, PT, R130, RZ, PT, P0 ;  /* 0x000000ff8200720c */ /* 0x000fc80003f04100 */
[----:B------:R-:W-:Y:S01]  /*8990*/  FSEL R133, R29, -INF , !P0 ;  /* 0xff8000001d857808 */ /* 0x000fe20004000000 */
[----:B------:R-:W-:Y:S01]  /*89a0*/  FMUL R31, R31, UR69 ;  /* 0x000000451f1f7c20 */ /* 0x000fe20008400000 */
[----:B------:R-:W-:Y:S01]  /*89b0*/  FMUL R9, R9, UR69 ;  /* 0x0000004509097c20 */ /* 0x000fe20008400000 */
[----:B------:R-:W-:-:S04]  /*89c0*/  FMUL R10, R10, UR69 ;  /* 0x000000450a0a7c20 */ /* 0x000fc80008400000 */
[----:B------:R-:W-:Y:S02]  /*89d0*/  FSEL R153, R9, -INF , !P5 ;  /* 0xff80000009997808 */ /* 0x000fe40006800000 */
[----:B------:R-:W-:Y:S01]  /*89e0*/  IADD3 R7, P5, PT, R166, 0x147, RZ ;  /* 0x00000147a6077810 */ /* 0x000fe20007fbe0ff */
[----:B------:R-:W-:Y:S01]  /*89f0*/  FMUL R12, R12, UR69 ;  /* 0x000000450c0c7c20 */ /* 0x000fe20008400000 */
[----:B------:R-:W-:-:S03]  /*8a00*/  FSEL R152, R10, -INF , !P6 ;  /* 0xff8000000a987808 */ /* 0x000fc60007000000 */
[--C-:B------:R-:W-:Y:S01]  /*8a10*/  IMAD.X R8, RZ, RZ, R165.reuse, P5 ;  /* 0x000000ffff087224 */ /* 0x100fe200028e06a5 */
[----:B------:R-:W-:Y:S02]  /*8a20*/  ISETP.GT.U32.AND.EX P5, PT, R169, RZ, PT, P4 ;  /* 0x000000ffa900720c */ /* 0x000fe40003fa4140 */
[C---:B------:R-:W-:Y:S02]  /*8a30*/  IADD3 R9, P4, PT, R166.reuse, 0x148, RZ ;  /* 0x00000148a6097810 */ /* 0x040fe40007f9e0ff */
[----:B------:R-:W-:Y:S02]  /*8a40*/  IADD3 R10, P6, PT, R166, 0x149, RZ ;  /* 0x00000149a60a7810 */ /* 0x000fe40007fde0ff */
[----:B------:R-:W-:Y:S01]  /*8a50*/  FSEL R150, R12, -INF , !P5 ;  /* 0xff8000000c967808 */ /* 0x000fe20006800000 */
[--C-:B------:R-:W-:Y:S01]  /*8a60*/  IMAD.X R169, RZ, RZ, R165.reuse, P4 ;  /* 0x000000ffffa97224 */ /* 0x100fe200020e06a5 */
[----:B------:R-:W-:Y:S01]  /*8a70*/  ISETP.GT.U32.AND P4, PT, R10, R3, PT ;  /* 0x000000030a00720c */ /* 0x000fe20003f84070 */
[----:B------:R-:W-:Y:S01]  /*8a80*/  IMAD.X R10, RZ, RZ, R165, P6 ;  /* 0x000000ffff0a7224 */ /* 0x000fe200030e06a5 */
[----:B------:R-:W-:-:S02]  /*8a90*/  IADD3 R11, P5, PT, R166, 0x14a, RZ ;  /* 0x0000014aa60b7810 */ /* 0x000fc40007fbe0ff */
[-C--:B------:R-:W-:Y:S01]  /*8aa0*/  ISETP.GT.U32.AND P6, PT, R168, R3.reuse, PT ;  /* 0x00000003a800720c */ /* 0x080fe20003fc4070 */
[----:B------:R-:W-:Y:S02]  /*8ab0*/  FMUL R14, R14, UR69 ;  /* 0x000000450e0e7c20 */ /* 0x000fe40008400000 */
[--C-:B------:R-:W-:Y:S01]  /*8ac0*/  IMAD.X R12, RZ, RZ, R165.reuse, P5 ;  /* 0x000000ffff0c7224 */ /* 0x100fe200028e06a5 */
[----:B------:R-:W-:Y:S02]  /*8ad0*/  ISETP.GT.U32.AND.EX P5, PT, R171, RZ, PT, P6 ;  /* 0x000000ffab00720c */ /* 0x000fe40003fa4160 */
[----:B------:R-:W-:Y:S02]  /*8ae0*/  IADD3 R168, P6, PT, R166, 0x14b, RZ ;  /* 0x0000014ba6a87810 */ /* 0x000fe40007fde0ff */
[----:B------:R-:W-:Y:S02]  /*8af0*/  FSEL R148, R14, -INF , !P5 ;  /* 0xff8000000e947808 */ /* 0x000fe40006800000 */
[----:B------:R-:W-:Y:S01]  /*8b00*/  IADD3 R13, P5, PT, R166, 0x14c, RZ ;  /* 0x0000014ca60d7810 */ /* 0x000fe20007fbe0ff */
[----:B------:R-:W-:Y:S01]  /*8b10*/  IMAD.X R171, RZ, RZ, R165, P6 ;  /* 0x000000ffffab7224 */ /* 0x000fe200030e06a5 */
[----:B------:R-:W-:Y:S01]  /*8b20*/  ISETP.GT.U32.AND P6, PT, R170, R3, PT ;  /* 0x00000003aa00720c */ /* 0x000fe20003fc4070 */
[----:B------:R-:W-:-:S02]  /*8b30*/  FMUL R16, R16, UR69 ;  /* 0x0000004510107c20 */ /* 0x000fc40008400000 */
        /* <DEDUP_REMOVED lines=20> */
[----:B------:R-:W-:Y:S02]  /*8c80*/  IADD3 R20, P5, PT, R166, 0x152, RZ ;  /* 0x00000152a6147810 */ /* 0x000fe40007fbe0ff */
[----:B------:R-:W-:Y:S02]  /*8c90*/  IADD3.X R177, PT, PT, RZ, R165, RZ, P6, !PT ;  /* 0x000000a5ffb17210 */ /* 0x000fe400037fe4ff */
[----:B------:R-:W-:Y:S01]  /*8ca0*/  ISETP.GT.U32.AND P6, PT, R176, R3, PT ;  /* 0x00000003b000720c */ /* 0x000fe20003fc4070 */
[----:B------:R-:W-:-:S02]  /*8cb0*/  IMAD.X R19, RZ, RZ, R165, P5 ;  /* 0x000000ffff137224 */ /* 0x000fc400028e06a5 */
[----:B------:R-:W-:Y:S01]  /*8cc0*/  FMUL R22, R22, UR69 ;  /* 0x0000004516167c20 */ /* 0x000fe20008400000 */
        /* <DEDUP_REMOVED lines=29> */
[-C--:B------:R-:W-:Y:S01]  /*8ea0*/  ISETP.GT.U32.AND P6, PT, R184, R3.reuse, PT ;  /* 0x00000003b800720c */ /* 0x080fe20003fc4070 */
[----:B------:R-:W-:Y:S01]  /*8eb0*/  FMUL R30, R30, UR69 ;  /* 0x000000451e1e7c20 */ /* 0x000fe20008400000 */
[----:B--2---:R-:W-:-:S04]  /*8ec0*/  ISETP.GT.U32.AND P0, PT, R2, R3, PT ;  /* 0x000000030200720c */ /* 0x004fc80003f04070 */
[----:B---3--:R-:W-:-:S04]  /*8ed0*/  ISETP.GT.U32.AND.EX P0, PT, R0, RZ, PT, P0 ;  /* 0x000000ff0000720c */ /* 0x008fc80003f04100 */
[----:B------:R-:W-:Y:S02]  /*8ee0*/  FSEL R0, R31, -INF , !P0 ;  /* 0xff8000001f007808 */ /* 0x000fe40004000000 */
[----:B----4-:R-:W-:-:S04]  /*8ef0*/  ISETP.GT.U32.AND P0, PT, R129, R3, PT ;  /* 0x000000038100720c */ /* 0x010fc80003f04070 */
[----:B------:R-:W-:Y:S02]  /*8f00*/  ISETP.GT.U32.AND.EX P0, PT, R128, RZ, PT, P0 ;  /* 0x000000ff8000720c */ /* 0x000fe40003f04100 */
[----:B------:R-:W2:Y:S04]  /*8f10*/  LDL.LU R128, [R1+0x88] ;  /* 0x0000880001807983 */ /* 0x000ea80000300800 */
[----:B------:R-:W3:Y:S04]  /*8f20*/  LDL.LU R129, [R1+0x8c] ;  /* 0x00008c0001817983 */ /* 0x000ee80000300800 */
[----:B------:R-:W4:Y:S04]  /*8f30*/  LDL.LU R130, [R1+0x90] ;  /* 0x0000900001827983 */ /* 0x000f280000300800 */
[----:B------:R-:W3:Y:S04]  /*8f40*/  LDL.LU R131, [R1+0x94] ;  /* 0x0000940001837983 */ /* 0x000ee80000300800 */
[----:B------:R-:W3:Y:S04]  /*8f50*/  LDL.LU R167, [R1+0x98] ;  /* 0x0000980001a77983 */ /* 0x000ee80000300800 */
[----:B------:R-:W3:Y:S04]  /*8f60*/  LDL.LU R163, [R1+0x9c] ;  /* 0x00009c0001a37983 */ /* 0x000ee80000300800 */
[----:B------:R-:W3:Y:S01]  /*8f70*/  LDL.LU R162, [R1+0xa0] ;  /* 0x0000a00001a27983 */ /* 0x000ee20000300800 */
[----:B------:R-:W-:Y:S01]  /*8f80*/  IMAD.X R28, RZ, RZ, R165, P5 ;  /* 0x000000ffff1c7224 */ /* 0x000fe200028e06a5 */
[----:B------:R-:W-:-:S02]  /*8f90*/  ISETP.GT.U32.AND.EX P5, PT, R187, RZ, PT, P6 ;  /* 0x000000ffbb00720c */ /* 0x000fc40003fa4160 */
[----:B------:R-:W-:Y:S02]  /*8fa0*/  IADD3 R184, P6, PT, R166, 0x15b, RZ ;  /* 0x0000015ba6b87810 */ /* 0x000fe40007fde0ff */
[----:B------:R-:W-:Y:S02]  /*8fb0*/  FSEL R132, R30, -INF , !P5 ;  /* 0xff8000001e847808 */ /* 0x000fe40006800000 */
[----:B------:R-:W-:Y:S01]  /*8fc0*/  IADD3 R29, P5, PT, R166, 0x15c, RZ ;  /* 0x0000015ca61d7810 */ /* 0x000fe20007fbe0ff */
[--C-:B------:R-:W-:Y:S01]  /*8fd0*/  IMAD.X R187, RZ, RZ, R165.reuse, P6 ;  /* 0x000000ffffbb7224 */ /* 0x100fe200030e06a5 */
[----:B------:R-:W-:Y:S01]  /*8fe0*/  ISETP.GT.U32.AND P6, PT, R186, R3, PT ;  /* 0x00000003ba00720c */ /* 0x000fe20003fc4070 */
[----:B------:R-:W-:Y:S02]  /*8ff0*/  FMUL R32, R32, UR69 ;  /* 0x0000004520207c20 */ /* 0x000fe40008400000 */
[----:B------:R-:W-:Y:S01]  /*9000*/  IMAD.X R30, RZ, RZ, R165, P5 ;  /* 0x000000ffff1e7224 */ /* 0x000fe200028e06a5 */
[----:B------:R-:W-:-:S02]  /*9010*/  ISETP.GT.U32.AND.EX P5, PT, R190, RZ, PT, P6 ;  /* 0x000000ffbe00720c */ /* 0x000fc40003fa4160 */
[----:B------:R-:W-:Y:S02]  /*9020*/  IADD3 R186, P6, PT, R166, 0x15d, RZ ;  /* 0x0000015da6ba7810 */ /* 0x000fe40007fde0ff */
[----:B------:R-:W-:Y:S02]  /*9030*/  FSEL R2, R32, -INF , !P5 ;  /* 0xff80000020027808 */ /* 0x000fe40006800000 */
[----:B------:R-:W-:Y:S01]  /*9040*/  IADD3 R32, P5, PT, R166, 0x15e, RZ ;  /* 0x0000015ea6207810 */ /* 0x000fe20007fbe0ff */
[--C-:B------:R-:W-:Y:S01]  /*9050*/  IMAD.X R190, RZ, RZ, R165.reuse, P6 ;  /* 0x000000ffffbe7224 */ /* 0x100fe200030e06a5 */
[----:B------:R-:W-:Y:S01]  /*9060*/  ISETP.GT.U32.AND P6, PT, R188, R3, PT ;  /* 0x00000003bc00720c */ /* 0x000fe20003fc4070 */
[----:B------:R-:W-:Y:S01]  /*9070*/  FMUL R33, R33, UR69 ;  /* 0x0000004521217c20 */ /* 0x000fe20008400000 */
[----:B------:R-:W-:Y:S01]  /*9080*/  FMUL R34, R34, UR69 ;  /* 0x0000004522227c20 */ /* 0x000fe20008400000 */
[----:B------:R-:W-:Y:S01]  /*9090*/  IMAD.X R31, RZ, RZ, R165, P5 ;  /* 0x000000ffff1f7224 */ /* 0x000fe200028e06a5 */
[----:B------:R-:W-:-:S02]  /*90a0*/  ISETP.GT.U32.AND.EX P5, PT, R193, RZ, PT, P6 ;  /* 0x000000ffc100720c */ /* 0x000fc40003fa4160 */
[----:B------:R-:W-:Y:S02]  /*90b0*/  IADD3 R188, P6, PT, R166, 0x15f, RZ ;  /* 0x0000015fa6bc7810 */ /* 0x000fe40007fde0ff */
[----:B------:R-:W-:Y:S02]  /*90c0*/  FSEL R33, R33, -INF , !P0 ;  /* 0xff80000021217808 */ /* 0x000fe40004000000 */
[----:B------:R-:W-:Y:S02]  /*90d0*/  FSEL R34, R34, -INF , !P5 ;  /* 0xff80000022227808 */ /* 0x000fe40006800000 */
[-C--:B------:R-:W-:Y:S01]  /*90e0*/  ISETP.GT.U32.AND P0, PT, R189, R3.reuse, PT ;  /* 0x00000003bd00720c */ /* 0x080fe20003f04070 */
[--C-:B------:R-:W-:Y:S01]  /*90f0*/  IMAD.X R193, RZ, RZ, R165.reuse, P6 ;  /* 0x000000ffffc17224 */ /* 0x100fe200030e06a5 */
[----:B------:R-:W-:Y:S02]  /*9100*/  IADD3 R189, P5, PT, R166, 0x160, RZ ;  /* 0x00000160a6bd7810 */ /* 0x000fe40007fbe0ff */
[----:B------:R-:W-:Y:S01]  /*9110*/  ISETP.GT.U32.AND P6, PT, R191, R3, PT ;  /* 0x00000003bf00720c */ /* 0x000fe20003fc4070 */
[----:B------:R-:W-:Y:S01]  /*9120*/  FMUL R35, R35, UR69 ;  /* 0x0000004523237c20 */ /* 0x000fe20008400000 */
[----:B------:R-:W-:Y:S01]  /*9130*/  ISETP.GT.U32.AND.EX P0, PT, R195, RZ, PT, P0 ;  /* 0x000000ffc300720c */ /* 0x000fe20003f04100 */
[----:B------:R-:W-:-:S02]  /*9140*/  IMAD.X R191, RZ, RZ, R165, P5 ;  /* 0x000000ffffbf7224 */ /* 0x000fc400028e06a5 */
[----:B------:R-:W-:Y:S01]  /*9150*/  FMUL R36, R36, UR69 ;  /* 0x0000004524247c20 */ /* 0x000fe20008400000 */
[----:B------:R-:W-:Y:S02]  /*9160*/  ISETP.GT.U32.AND.EX P5, PT, R197, RZ, PT, P6 ;  /* 0x000000ffc500720c */ /* 0x000fe40003fa4160 */
[----:B------:R-:W-:Y:S02]  /*9170*/  IADD3 R195, P6, PT, R166, 0x161, RZ ;  /* 0x00000161a6c37810 */ /* 0x000fe40007fde0ff */
[----:B------:R-:W-:Y:S02]  /*9180*/  FSEL R35, R35, -INF , !P0 ;  /* 0xff80000023237808 */ /* 0x000fe40004000000 */
[----:B------:R-:W-:Y:S02]  /*9190*/  FSEL R36, R36, -INF , !P5 ;  /* 0xff80000024247808 */ /* 0x000fe40006800000 */
[----:B------:R-:W-:Y:S01]  /*91a0*/  ISETP.GT.U32.AND P0, PT, R192, R3, PT ;  /* 0x00000003c000720c */ /* 0x000fe20003f04070 */
[----:B------:R-:W-:Y:S01]  /*91b0*/  IMAD.X R197, RZ, RZ, R165, P6 ;  /* 0x000000ffffc57224 */ /* 0x000fe200030e06a5 */
[----:B------:R-:W-:-:S02]  /*91c0*/  IADD3 R192, P5, PT, R166, 0x162, RZ ;  /* 0x00000162a6c07810 */ /* 0x000fc40007fbe0ff */
[----:B------:R-:W-:-:S03]  /*91d0*/  ISETP.GT.U32.AND P6, PT, R194, R3, PT ;  /* 0x00000003c200720c */ /* 0x000fc60003fc4070 */
[--C-:B------:R-:W-:Y:S01]  /*91e0*/  IMAD.X R194, RZ, RZ, R165.reuse, P5 ;  /* 0x000000ffffc27224 */ /* 0x100fe200028e06a5 */
[----:B------:R-:W-:Y:S01]  /*91f0*/  ISETP.GT.U32.AND.EX P5, PT, R201, RZ, PT, P6 ;  /* 0x000000ffc900720c */ /* 0x000fe20003fa4160 */
[----:B------:R-:W-:Y:S01]  /*9200*/  FMUL R38, R38, UR69 ;  /* 0x0000004526267c20 */ /* 0x000fe20008400000 */
[----:B------:R-:W-:Y:S01]  /*9210*/  IADD3 R201, P6, PT, R166, 0x163, RZ ;  /* 0x00000163a6c97810 */ /* 0x000fe20007fde0ff */
[----:B------:R-:W-:Y:S01]  /*9220*/  FMUL R37, R37, UR69 ;  /* 0x0000004525257c20 */ /* 0x000fe20008400000 */
[----:B------:R-:W-:Y:S02]  /*9230*/  ISETP.GT.U32.AND.EX P0, PT, R199, RZ, PT, P0 ;  /* 0x000000ffc700720c */ /* 0x000fe40003f04100 */
[----:B------:R-:W-:Y:S01]  /*9240*/  FSEL R38, R38, -INF , !P5 ;  /* 0xff80000026267808 */ /* 0x000fe20006800000 */
[----:B------:R-:W-:Y:S01]  /*9250*/  IMAD.X R199, RZ, RZ, R165, P6 ;  /* 0x000000ffffc77224 */ /* 0x000fe200030e06a5 */
[----:B------:R-:W-:Y:S02]  /*9260*/  ISETP.GT.U32.AND P6, PT, R198, R3, PT ;  /* 0x00000003c600720c */ /* 0x000fe40003fc4070 */
[----:B------:R-:W-:-:S02]  /*9270*/  FSEL R37, R37, -INF , !P0 ;  /* 0xff80000025257808 */ /* 0x000fc40004000000 */
[----:B------:R-:W-:Y:S02]  /*9280*/  IADD3 R198, P5, PT, R166, 0x164, RZ ;  /* 0x00000164a6c67810 */ /* 0x000fe40007fbe0ff */
[----:B------:R-:W-:Y:S01]  /*9290*/  ISETP.GT.U32.AND P0, PT, R196, R3, PT ;  /* 0x00000003c400720c */ /* 0x000fe20003f04070 */
[----:B------:R-:W-:Y:S01]  /*92a0*/  FMUL R39, R39, UR69 ;  /* 0x0000004527277c20 */ /* 0x000fe20008400000 */
[----:B------:R-:W-:Y:S01]  /*92b0*/  FMUL R40, R40, UR69 ;  /* 0x0000004528287c20 */ /* 0x000fe20008400000 */
[----:B------:R-:W-:Y:S01]  /*92c0*/  IMAD.X R196, RZ, RZ, R165, P5 ;  /* 0x000000ffffc47224 */ /* 0x000fe200028e06a5 */
[----:B------:R-:W-:Y:S02]  /*92d0*/  ISETP.GT.U32.AND.EX P0, PT, R203, RZ, PT, P0 ;  /* 0x000000ffcb00720c */ /* 0x000fe40003f04100 */
[----:B------:R-:W-:Y:S02]  /*92e0*/  ISETP.GT.U32.AND.EX P5, PT, R205, RZ, PT, P6 ;  /* 0x000000ffcd00720c */ /* 0x000fe40003fa4160 */
[----:B------:R-:W-:-:S02]  /*92f0*/  IADD3 R203, P6, PT, R166, 0x165, RZ ;  /* 0x00000165a6cb7810 */ /* 0x000fc40007fde0ff */
        /* <DEDUP_REMOVED lines=99> */
[----:B------:R-:W-:-:S02]  /*9930*/  IADD3 R234, P5, PT, R166, 0x176, RZ ;  /* 0x00000176a6ea7810 */ /* 0x000fc40007fbe0ff */
[----:B------:R-:W-:Y:S02]  /*9940*/  FSEL R55, R55, -INF , !P0 ;  /* 0xff80000037377808 */ /* 0x000fe40004000000 */
[----:B------:R-:W-:Y:S01]  /*9950*/  ISETP.GT.U32.AND P0, PT, R232, R3, PT ;  /* 0x00000003e800720c */ /* 0x000fe20003f04070 */
[----:B------:R-:W-:Y:S02]  /*9960*/  IMAD.X R232, RZ, RZ, R165, P5 ;  /* 0x000000ffffe87224 */ /* 0x000fe400028e06a5 */
[----:B------:R-:W-:Y:S01]  /*9970*/  FMUL R57, R57, UR69 ;  /* 0x0000004539397c20 */ /* 0x000fe20008400000 */
[----:B------:R-:W-:Y:S01]  /*9980*/  ISETP.GT.U32.AND.EX P5, PT, R240, RZ, PT, P6 ;  /* 0x000000fff000720c */ /* 0x000fe20003fa4160 */
[----:B------:R-:W-:Y:S01]  /*9990*/  FMUL R58, R58, UR69 ;  /* 0x000000453a3a7c20 */ /* 0x000fe20008400000 */
[----:B------:R-:W-:Y:S02]  /*99a0*/  ISETP.GT.U32.AND.EX P0, PT, R238, RZ, PT, P0 ;  /* 0x000000ffee00720c */ /* 0x000fe40003f04100 */
[----:B------:R-:W-:-:S02]  /*99b0*/  IADD3 R238, P6, PT, R166, 0x177, RZ ;  /* 0x00000177a6ee7810 */ /* 0x000fc40007fde0ff */
[----:B------:R-:W-:Y:S02]  /*99c0*/  FSEL R57, R57, -INF , !P0 ;  /* 0xff80000039397808 */ /* 0x000fe40004000000 */
[----:B------:R-:W-:Y:S01]  /*99d0*/  FSEL R58, R58, -INF , !P5 ;  /* 0xff8000003a3a7808 */ /* 0x000fe20006800000 */
[----:B------:R-:W-:Y:S01]  /*99e0*/  IMAD.X R240, RZ, RZ, R165, P6 ;  /* 0x000000fffff07224 */ /* 0x000fe200030e06a5 */
[-C--:B------:R-:W-:Y:S02]  /*99f0*/  ISETP.GT.U32.AND P0, PT, R236, R3.reuse, PT ;  /* 0x00000003ec00720c */ /* 0x080fe40003f04070 */
[----:B------:R-:W-:Y:S02]  /*9a00*/  IADD3 R236, P5, PT, R166, 0x178, RZ ;  /* 0x00000178a6ec7810 */ /* 0x000fe40007fbe0ff */
[----:B------:R-:W-:Y:S01]  /*9a10*/  ISETP.GT.U32.AND P6, PT, R239, R3, PT ;  /* 0x00000003ef00720c */ /* 0x000fe20003fc4070 */
[----:B------:R-:W-:Y:S01]  /*9a20*/  FMUL R65, R65, UR69 ;  /* 0x0000004541417c20 */ /* 0x000fe20008400000 */
[----:B------:R-:W-:-:S02]  /*9a30*/  IADD3.X R239, PT, PT, RZ, R165, RZ, P5, !PT ;  /* 0x000000a5ffef7210 */ /* 0x000fc40002ffe4ff */
[----:B------:R-:W-:Y:S02]  /*9a40*/  ISETP.GT.U32.AND.EX P1, PT, R251, RZ, PT, P1 ;  /* 0x000000fffb00720c */ /* 0x000fe40003f24110 */
[----:B------:R-:W-:Y:S02]  /*9a50*/  ISETP.GT.U32.AND.EX P5, PT, R244, RZ, PT, P6 ;  /* 0x000000fff400720c */ /* 0x000fe40003fa4160 */
[----:B------:R-:W-:Y:S01]  /*9a60*/  ISETP.GT.U32.AND.EX P0, PT, R242, RZ, PT, P0 ;  /* 0x000000fff200720c */ /* 0x000fe20003f04100 */
[----:B------:R-:W-:Y:S01]  /*9a70*/  FMUL R60, R60, UR69 ;  /* 0x000000453c3c7c20 */ /* 0x000fe20008400000 */
[----:B------:R-:W-:Y:S01]  /*9a80*/  IADD3 R242, P6, PT, R166, 0x179, RZ ;  /* 0x00000179a6f27810 */ /* 0x000fe20007fde0ff */
[----:B------:R-:W-:Y:S01]  /*9a90*/  FMUL R59, R59, UR69 ;  /* 0x000000453b3b7c20 */ /* 0x000fe20008400000 */
[----:B------:R-:W-:Y:S01]  /*9aa0*/  FSEL R65, R65, -INF , !P1 ;  /* 0xff80000041417808 */ /* 0x000fe20004800000 */
[----:B------:R-:W-:Y:S01]  /*9ab0*/  FMUL R67, R67, UR69 ;  /* 0x0000004543437c20 */ /* 0x000fe20008400000 */
[----:B------:R-:W-:Y:S01]  /*9ac0*/  FSEL R60, R60, -INF , !P5 ;  /* 0xff8000003c3c7808 */ /* 0x000fe20006800000 */
[----:B------:R-:W-:Y:S01]  /*9ad0*/  IMAD.X R244, RZ, RZ, R165, P6 ;  /* 0x000000fffff47224 */ /* 0x000fe200030e06a5 */
[----:B------:R-:W-:Y:S01]  /*9ae0*/  ISETP.GT.U32.AND P6, PT, R243, R3, PT ;  /* 0x00000003f300720c */ /* 0x000fe20003fc4070 */
[----:B------:R-:W-:Y:S01]  /*9af0*/  FMUL R66, R66, UR69 ;  /* 0x0000004542427c20 */ /* 0x000fe20008400000 */
[----:B------:R-:W-:-:S02]  /*9b00*/  IADD3 R243, P5, PT, R166, 0x17a, RZ ;  /* 0x0000017aa6f37810 */ /* 0x000fc40007fbe0ff */
[----:B------:R-:W-:Y:S02]  /*9b10*/  FSEL R59, R59, -INF , !P0 ;  /* 0xff8000003b3b7808 */ /* 0x000fe40004000000 */
[----:B------:R-:W-:Y:S02]  /*9b20*/  ISETP.GT.U32.AND.EX P2, PT, R252, RZ, PT, P2 ;  /* 0x000000fffc00720c */ /* 0x000fe40003f44120 */
[-C--:B--2---:R-:W-:Y:S02]  /*9b30*/  ISETP.GT.U32.AND P1, PT, R128, R3.reuse, PT ;  /* 0x000000038000720c */ /* 0x084fe40003f24070 */
[----:B------:R-:W-:Y:S01]  /*9b40*/  ISETP.GT.U32.AND P0, PT, R241, R3, PT ;  /* 0x00000003f100720c */ /* 0x000fe20003f04070 */
[----:B------:R-:W-:Y:S01]  /*9b50*/  IMAD.X R241, RZ, RZ, R165, P5 ;  /* 0x000000fffff17224 */ /* 0x000fe200028e06a5 */
[----:B------:R-:W-:Y:S01]  /*9b60*/  FSEL R66, R66, -INF , !P2 ;  /* 0xff80000042427808 */ /* 0x000fe20005000000 */
[----:B------:R-:W-:Y:S01]  /*9b70*/  FMUL R62, R62, UR69 ;  /* 0x000000453e3e7c20 */ /* 0x000fe20008400000 */
[----:B------:R-:W-:Y:S01]  /*9b80*/  ISETP.GT.U32.AND.EX P5, PT, R248, RZ, PT, P6 ;  /* 0x000000fff800720c */ /* 0x000fe20003fa4160 */
[----:B------:R-:W-:Y:S01]  /*9b90*/  FMUL R69, R69, UR69 ;  /* 0x0000004545457c20 */ /* 0x000fe20008400000 */
[----:B------:R-:W-:Y:S01]  /*9ba0*/  FMUL R70, R70, UR69 ;  /* 0x0000004546467c20 */ /* 0x000fe20008400000 */
[----:B------:R-:W-:Y:S01]  /*9bb0*/  FMUL R61, R61, UR69 ;  /* 0x000000453d3d7c20 */ /* 0x000fe20008400000 */
[----:B------:R-:W-:Y:S01]  /*9bc0*/  FMUL R68, R68, UR69 ;  /* 0x0000004544447c20 */ /* 0x000fe20008400000 */
[----:B----4-:R-:W-:Y:S01]  /*9bd0*/  ISETP.GT.U32.AND.EX P3, PT, R130, RZ, PT, P3 ;  /* 0x000000ff8200720c */ /* 0x010fe20003f64130 */
[----:B------:R-:W2:Y:S01]  /*9be0*/  LDL.LU R128, [R1+0x1c8] ;  /* 0x0001c80001807983 */ /* 0x000ea20000300800 */
[----:B---3--:R-:W-:-:S02]  /*9bf0*/  ISETP.GT.U32.AND.EX P1, PT, R131, RZ, PT, P1 ;  /* 0x000000ff8300720c */ /* 0x008fc40003f24110 */
[----:B------:R-:W-:Y:S02]  /*9c00*/  ISETP.GT.U32.AND.EX P0, PT, R246, RZ, PT, P0 ;  /* 0x000000fff600720c */ /* 0x000fe40003f04100 */
[----:B------:R-:W-:Y:S02]  /*9c10*/  FSEL R67, R67, -INF , !P1 ;  /* 0xff80000043437808 */ /* 0x000fe40004800000 */
[-C--:B------:R-:W-:Y:S02]  /*9c20*/  ISETP.GT.U32.AND P1, PT, R167, R3.reuse, PT ;  /* 0x00000003a700720c */ /* 0x080fe40003f24070 */
[----:B------:R-:W-:Y:S02]  /*9c30*/  ISETP.GT.U32.AND P2, PT, R129, R3, PT ;  /* 0x000000038100720c */ /* 0x000fe40003f44070 */
[----:B------:R-:W-:Y:S01]  /*9c40*/  IADD3 R246, P6, PT, R166, 0x17b, RZ ;  /* 0x0000017ba6f67810 */ /* 0x000fe20007fde0ff */
[----:B------:R-:W3:Y:S01]  /*9c50*/  LDL.LU R129, [R1+0x1c4] ;  /* 0x0001c40001817983 */ /* 0x000ee20000300800 */
[----:B------:R-:W-:-:S02]  /*9c60*/  ISETP.GT.U32.AND.EX P1, PT, R162, RZ, PT, P1 ;  /* 0x000000ffa200720c */ /* 0x000fc40003f24110 */
[----:B------:R-:W-:Y:S01]  /*9c70*/  ISETP.GT.U32.AND.EX P2, PT, R163, RZ, PT, P2 ;  /* 0x000000ffa300720c */ /* 0x000fe20003f44120 */
[----:B------:R-:W-:Y:S01]  /*9c80*/  IMAD.X R248, RZ, RZ, R165, P6 ;  /* 0x000000fffff87224 */ /* 0x000fe200030e06a5 */
[----:B------:R-:W-:Y:S01]  /*9c90*/  FSEL R62, R62, -INF , !P5 ;  /* 0xff8000003e3e7808 */ /* 0x000fe20006800000 */
[----:B------:R-:W4:Y:S01]  /*9ca0*/  LDL.LU R130, [R1+0x1c0] ;  /* 0x0001c00001827983 */ /* 0x000f220000300800 */
[-C--:B------:R-:W-:Y:S02]  /*9cb0*/  ISETP.GT.U32.AND P5, PT, R245, R3.reuse, PT ;  /* 0x00000003f500720c */ /* 0x080fe40003fa4070 */
[----:B------:R-:W-:Y:S01]  /*9cc0*/  IADD3 R245, P6, PT, R166, 0x17c, RZ ;  /* 0x0000017ca6f57810 */ /* 0x000fe20007fde0ff */
[----:B------:R-:W2:Y:S01]  /*9cd0*/  LDL.LU R131, [R1+0x1bc] ;  /* 0x0001bc0001837983 */ /* 0x000ea20000300800 */
[----:B------:R-:W-:Y:S02]  /*9ce0*/  FSEL R69, R69, -INF , !P1 ;  /* 0xff80000045457808 */ /* 0x000fe40004800000 */
[----:B------:R-:W-:Y:S01]  /*9cf0*/  ISETP.GT.U32.AND P1, PT, R161, R3, PT ;  /* 0x00000003a100720c */ /* 0x000fe20003f24070 */
[----:B------:R-:W2:Y:S01]  /*9d00*/  LDL.LU R167, [R1+0x1b8] ;  /* 0x0001b80001a77983 */ /* 0x000ea20000300800 */
[----:B------:R-:W-:-:S02]  /*9d10*/  FSEL R70, R70, -INF , !P2 ;  /* 0xff80000046467808 */ /* 0x000fc40005000000 */
[-C--:B------:R-:W-:Y:S01]  /*9d20*/  ISETP.GT.U32.AND P2, PT, R5, R3.reuse, PT ;  /* 0x000000030500720c */ /* 0x080fe20003f44070 */
[----:B------:R-:W-:Y:S01]  /*9d30*/  FMUL R71, R71, UR69 ;  /* 0x0000004547477c20 */ /* 0x000fe20008400000 */
[----:B------:R-:W-:Y:S02]  /*9d40*/  FSEL R61, R61, -INF , !P0 ;  /* 0xff8000003d3d7808 */ /* 0x000fe40004000000 */
[----:B------:R-:W-:Y:S01]  /*9d50*/  FSEL R68, R68, -INF , !P3 ;  /* 0xff80000044447808 */ /* 0x000fe20005800000 */
[----:B------:R-:W-:Y:S01]  /*9d60*/  FMUL R74, R74, UR69 ;  /* 0x000000454a4a7c20 */ /* 0x000fe20008400000 */
[-C--:B------:R-:W-:Y:S01]  /*9d70*/  ISETP.GT.U32.AND P0, PT, R247, R3.reuse, PT ;  /* 0x00000003f700720c */ /* 0x080fe20003f04070 */
[----:B------:R-:W-:Y:S01]  /*9d80*/  IMAD.X R247, RZ, RZ, R165, P6 ;  /* 0x000000fffff77224 */ /* 0x000fe200030e06a5 */
[----:B------:R-:W-:Y:S02]  /*9d90*/  ISETP.GT.U32.AND P3, PT, R164, R3, PT ;  /* 0x00000003a400720c */ /* 0x000fe40003f64070 */
[----:B------:R-:W-:Y:S01]  /*9da0*/  ISETP.GT.U32.AND.EX P5, PT, R249, RZ, PT, P5 ;  /* 0x000000fff900720c */ /* 0x000fe20003fa4150 */
[----:B------:R0:W5:Y:S01]  /*9db0*/  LDL.LU R164, [R1+0x1b4] ;  /* 0x0001b40001a47983 */ /* 0x0001620000300800 */
[----:B------:R-:W-:-:S02]  /*9dc0*/  ISETP.GT.U32.AND.EX P1, PT, R159, RZ, PT, P1 ;  /* 0x000000ff9f00720c */ /* 0x000fc40003f24110 */
[----:B------:R-:W-:Y:S01]  /*9dd0*/  IADD3 R249, P6, PT, R166, 0x17d, RZ ;  /* 0x0000017da6f97810 */ /* 0x000fe20007fde0ff */
[----:B------:R0:W5:Y:S01]  /*9de0*/  LDL.LU R163, [R1+0x1b0] ;  /* 0x0001b00001a37983 */ /* 0x0001620000300800 */
[----:B------:R-:W-:Y:S02]  /*9df0*/  ISETP.GT.U32.AND.EX P2, PT, R6, RZ, PT, P2 ;  /* 0x000000ff0600720c */ /* 0x000fe40003f44120 */
[----:B------:R-:W-:Y:S01]  /*9e00*/  ISETP.GT.U32.AND.EX P3, PT, R160, RZ, PT, P3 ;  /* 0x000000ffa000720c */ /* 0x000fe20003f64130 */
[----:B------:R0:W5:Y:S01]  /*9e10*/  LDL.LU R162, [R1+0x1ac] ;  /* 0x0001ac0001a27983 */ /* 0x0001620000300800 */
[----:B------:R-:W-:-:S03]  /*9e20*/  FSEL R71, R71, -INF , !P1 ;  /* 0xff80000047477808 */ /* 0x000fc60004800000 */
[----:B------:R0:W5:Y:S01]  /*9e30*/  LDL.LU R161, [R1+0x1a8] ;  /* 0x0001a80001a17983 */ /* 0x0001620000300800 */
[-C--:B------:R-:W-:Y:S02]  /*9e40*/  ISETP.GT.U32.AND P1, PT, R158, R3.reuse, PT ;  /* 0x000000039e00720c */ /* 0x080fe40003f24070 */
[----:B------:R-:W-:Y:S01]  /*9e50*/  FSEL R74, R74, -INF , !P2 ;  /* 0xff8000004a4a7808 */ /* 0x000fe20005000000 */
[----:B------:R0:W5:Y:S01]  /*9e60*/  LDL.LU R160, [R1+0x1a4] ;  /* 0x0001a40001a07983 */ /* 0x0001620000300800 */
[----:B------:R-:W-:-:S03]  /*9e70*/  ISETP.GT.U32.AND P2, PT, R249, R3, PT ;  /* 0x00000003f900720c */ /* 0x000fc60003f44070 */
[----:B------:R0:W5:Y:S04]  /*9e80*/  LDL.LU R159, [R1+0x1a0] ;  /* 0x0001a000019f7983 */ /* 0x0001680000300800 */
[----:B------:R0:W5:Y:S04]  /*9e90*/  LDL.LU R158, [R1+0x19c] ;  /* 0x00019c00019e7983 */ /* 0x0001680000300800 */
[----:B------:R-:W2:Y:S01]  /*9ea0*/  LDL.LU R249, [R1+0x12c] ;  /* 0x00012c0001f97983 */ /* 0x000ea20000300800 */
[----:B------:R-:W-:Y:S01]  /*9eb0*/  ISETP.GT.U32.AND.EX P1, PT, R4, RZ, PT, P1 ;  /* 0x000000ff0400720c */ /* 0x000fe20003f24110 */
[----:B------:R-:W-:Y:S01]  /*9ec0*/  FMUL R72, R72, UR69 ;  /* 0x0000004548487c20 */ /* 0x000fe20008400000 */
[----:B------:R-:W-:-:S04]  /*9ed0*/  FMUL R73, R73, UR69 ;  /* 0x0000004549497c20 */ /* 0x000fc80008400000 */
[----:B------:R-:W-:Y:S02]  /*9ee0*/  FSEL R72, R72, -INF , !P3 ;  /* 0xff80000048487808 */ /* 0x000fe40005800000 */
[-C--:B------:R-:W-:Y:S01]  /*9ef0*/  ISETP.GT.U32.AND P3, PT, R9, R3.reuse, PT ;  /* 0x000000030900720c */ /* 0x080fe20003f64070 */
[----:B------:R-:W-:Y:S01]  /*9f00*/  FMUL R76, R76, UR69 ;  /* 0x000000454c4c7c20 */ /* 0x000fe20008400000 */
[----:B------:R-:W-:Y:S02]  /*9f10*/  FSEL R73, R73, -INF , !P1 ;  /* 0xff80000049497808 */ /* 0x000fe40004800000 */
[----:B------:R-:W-:Y:S02]  /*9f20*/  ISETP.GT.U32.AND P1, PT, R7, R3, PT ;  /* 0x000000030700720c */ /* 0x000fe40003f24070 */
[----:B------:R-:W-:Y:S01]  /*9f30*/  ISETP.GT.U32.AND.EX P3, PT, R169, RZ, PT, P3 ;  /* 0x000000ffa900720c */ /* 0x000fe20003f64130 */
[----:B------:R-:W-:Y:S01]  /*9f40*/  FMUL R75, R75, UR69 ;  /* 0x000000454b4b7c20 */ /* 0x000fe20008400000 */
[----:B------:R-:W-:-:S02]  /*9f50*/  ISETP.GT.U32.AND.EX P1, PT, R8, RZ, PT, P1 ;  /* 0x000000ff0800720c */ /* 0x000fc40003f24110 */
        /* <DEDUP_REMOVED lines=75> */
[----:B------:R-:W-:Y:S01]  /*a410*/  FSEL R96, R96, -INF , !P1 ;  /* 0xff80000060607808 */ /* 0x000fe20004800000 */
[----:B------:R-:W-:Y:S01]  /*a420*/  FMUL R63, R63, UR69 ;  /* 0x000000453f3f7c20 */ /* 0x000fe20008400000 */
[----:B------:R-:W-:Y:S01]  /*a430*/  ISETP.GT.U32.AND P1, PT, R32, R3, PT ;  /* 0x000000032000720c */ /* 0x000fe20003f24070 */
[----:B------:R-:W-:Y:S01]  /*a440*/  FMUL R64, R64, UR69 ;  /* 0x0000004540407c20 */ /* 0x000fe20008400000 */
[----:B------:R-:W-:Y:S01]  /*a450*/  ISETP.GT.U32.AND.EX P3, PT, R193, RZ, PT, P3 ;  /* 0x000000ffc100720c */ /* 0x000fe20003f64130 */
[----:B------:R-:W-:Y:S01]  /*a460*/  FMUL R98, R98, UR69 ;  /* 0x0000004562627c20 */ /* 0x000fe20008400000 */
[----:B------:R-:W-:-:S02]  /*a470*/  ISETP.GT.U32.AND.EX P0, PT, R250, RZ, PT, P0 ;  /* 0x000000fffa00720c */ /* 0x000fc40003f04100 */
[----:B------:R-:W-:Y:S02]  /*a480*/  ISETP.GT.U32.AND.EX P1, PT, R31, RZ, PT, P1 ;  /* 0x000000ff1f00720c */ /* 0x000fe40003f24110 */
[----:B------:R-:W-:Y:S02]  /*a490*/  FSEL R99, R99, -INF , !P3 ;  /* 0xff80000063637808 */ /* 0x000fe40005800000 */
[----:B------:R-:W-:Y:S02]  /*a4a0*/  ISETP.GT.U32.AND P3, PT, R195, R3, PT ;  /* 0x00000003c300720c */ /* 0x000fe40003f64070 */
[----:B------:R-:W-:Y:S02]  /*a4b0*/  FSEL R63, R63, -INF , !P5 ;  /* 0xff8000003f3f7808 */ /* 0x000fe40006800000 */
[----:B------:R-:W-:Y:S01]  /*a4c0*/  FSEL R64, R64, -INF , !P0 ;  /* 0xff80000040407808 */ /* 0x000fe20004000000 */
[----:B------:R-:W-:Y:S01]  /*a4d0*/  FMUL R101, R101, UR69 ;  /* 0x0000004565657c20 */ /* 0x000fe20008400000 */
[----:B------:R-:W-:-:S02]  /*a4e0*/  FSEL R5, R98, -INF , !P1 ;  /* 0xff80000062057808 */ /* 0x000fc40004800000 */
[-C--:B------:R-:W-:Y:S02]  /*a4f0*/  ISETP.GT.U32.AND P1, PT, R189, R3.reuse, PT ;  /* 0x00000003bd00720c */ /* 0x080fe40003f24070 */
[----:B------:R-:W-:Y:S01]  /*a500*/  ISETP.GT.U32.AND.EX P3, PT, R197, RZ, PT, P3 ;  /* 0x000000ffc500720c */ /* 0x000fe20003f64130 */
[----:B------:R-:W-:Y:S01]  /*a510*/  FMUL R100, R100, UR69 ;  /* 0x0000004564647c20 */ /* 0x000fe20008400000 */
[----:B------:R-:W-:Y:S02]  /*a520*/  ISETP.GT.U32.AND.EX P1, PT, R191, RZ, PT, P1 ;  /* 0x000000ffbf00720c */ /* 0x000fe40003f24110 */
[----:B------:R-:W-:Y:S02]  /*a530*/  FSEL R101, R101, -INF , !P3 ;  /* 0xff80000065657808 */ /* 0x000fe40005800000 */
[-C--:B------:R-:W-:Y:S01]  /*a540*/  ISETP.GT.U32.AND P3, PT, R201, R3.reuse, PT ;  /* 0x00000003c900720c */ /* 0x080fe20003f64070 */
[----:B------:R-:W-:Y:S01]  /*a550*/  FMUL R103, R103, UR69 ;  /* 0x0000004567677c20 */ /* 0x000fe20008400000 */
[----:B------:R-:W-:Y:S01]  /*a560*/  FSEL R100, R100, -INF , !P1 ;  /* 0xff80000064647808 */ /* 0x000fe20004800000 */
[----:B------:R-:W-:Y:S01]  /*a570*/  FMUL R77, R77, UR69 ;  /* 0x000000454d4d7c20 */ /* 0x000fe20008400000 */
[----:B------:R-:W-:-:S02]  /*a580*/  ISETP.GT.U32.AND P1, PT, R192, R3, PT ;  /* 0x00000003c000720c */ /* 0x000fc40003f24070 */
[----:B------:R-:W-:Y:S01]  /*a590*/  ISETP.GT.U32.AND.EX P3, PT, R199, RZ, PT, P3 ;  /* 0x000000ffc700720c */ /* 0x000fe20003f64130 */
[----:B------:R-:W-:Y:S01]  /*a5a0*/  FMUL R102, R102, UR69 ;  /* 0x0000004566667c20 */ /* 0x000fe20008400000 */
[----:B------:R-:W-:Y:S02]  /*a5b0*/  ISETP.GT.U32.AND.EX P4, PT, R10, RZ, PT, P4 ;  /* 0x000000ff0a00720c */ /* 0x000fe40003f84140 */
[----:B------:R-:W-:Y:S02]  /*a5c0*/  ISETP.GT.U32.AND.EX P1, PT, R194, RZ, PT, P1 ;  /* 0x000000ffc200720c */ /* 0x000fe40003f24110 */
[----:B------:R-:W-:Y:S02]  /*a5d0*/  FSEL R103, R103, -INF , !P3 ;  /* 0xff80000067677808 */ /* 0x000fe40005800000 */
[----:B--2---:R-:W-:-:S04]  /*a5e0*/  FMNMX3 R4, R249, R157, R156, !PT ;  /* 0x0000009df9047276 */ /* 0x004fc8000780009c */
[----:B------:R-:W-:-:S04]  /*a5f0*/  FMNMX3 R4, R4, R155, R154, !PT ;  /* 0x0000009b04047276 */ /* 0x000fc8000780009a */
        /* <DEDUP_REMOVED lines=29> */
[----:B------:R-:W-:Y:S02]  /*a7d0*/  FMNMX3 R4, R4, R67, R68, !PT ;  /* 0x0000004304047276 */ /* 0x000fe40007800044 */
[----:B------:R-:W-:Y:S02]  /*a7e0*/  ISETP.GT.U32.AND P3, PT, R203, R3, PT ;  /* 0x00000003cb00720c */ /* 0x000fe40003f64070 */
[----:B------:R-:W-:Y:S02]  /*a7f0*/  FMNMX3 R4, R4, R69, R70, !PT ;  /* 0x0000004504047276 */ /* 0x000fe40007800046 */
[----:B------:R-:W-:Y:S01]  /*a800*/  FSEL R77, R77, -INF , !P4 ;  /* 0xff8000004d4d7808 */ /* 0x000fe20006000000 */
[----:B------:R-:W-:Y:S01]  /*a810*/  FMUL R105, R105, UR69 ;  /* 0x0000004569697c20 */ /* 0x000fe20008400000 */
[----:B------:R-:W-:Y:S02]  /*a820*/  ISETP.GT.U32.AND P4, PT, R168, R3, PT ;  /* 0x00000003a800720c */ /* 0x000fe40003f84070 */
[----:B------:R-:W-:-:S02]  /*a830*/  FSEL R102, R102, -INF , !P1 ;  /* 0xff80000066667808 */ /* 0x000fc40004800000 */
[----:B------:R-:W-:Y:S01]  /*a840*/  FMNMX3 R4, R4, R71, R72, !PT ;  /* 0x0000004704047276 */ /* 0x000fe20007800048 */
[----:B------:R-:W-:Y:S01]  /*a850*/  FMUL R79, R79, UR69 ;  /* 0x000000454f4f7c20 */ /* 0x000fe20008400000 */
[----:B------:R-:W-:Y:S02]  /*a860*/  ISETP.GT.U32.AND P1, PT, R198, R3, PT ;  /* 0x00000003c600720c */ /* 0x000fe40003f24070 */
[----:B------:R-:W-:Y:S01]  /*a870*/  ISETP.GT.U32.AND.EX P3, PT, R205, RZ, PT, P3 ;  /* 0x000000ffcd00720c */ /* 0x000fe20003f64130 */
[----:B------:R-:W-:Y:S01]  /*a880*/  FMUL R104, R104, UR69 ;  /* 0x0000004568687c20 */ /* 0x000fe20008400000 */
[----:B------:R-:W-:Y:S02]  /*a890*/  ISETP.GT.U32.AND.EX P4, PT, R171, RZ, PT, P4 ;  /* 0x000000ffab00720c */ /* 0x000fe40003f84140 */
[----:B------:R-:W-:Y:S02]  /*a8a0*/  FMNMX3 R6, R4, R73, R74, !PT ;  /* 0x0000004904067276 */ /* 0x000fe4000780004a */
[----:B------:R-:W-:-:S02]  /*a8b0*/  ISETP.GT.U32.AND.EX P1, PT, R196, RZ, PT, P1 ;  /* 0x000000ffc400720c */ /* 0x000fc40003f24110 */
[----:B------:R-:W-:Y:S02]  /*a8c0*/  FSEL R105, R105, -INF , !P3 ;  /* 0xff80000069697808 */ /* 0x000fe40005800000 */
[-C--:B------:R-:W-:Y:S02]  /*a8d0*/  ISETP.GT.U32.AND P3, PT, R207, R3.reuse, PT ;  /* 0x00000003cf00720c */ /* 0x080fe40003f64070 */
[----:B------:R-:W-:Y:S01]  /*a8e0*/  FSEL R79, R79, -INF , !P4 ;  /* 0xff8000004f4f7808 */ /* 0x000fe20006000000 */
[----:B------:R-:W-:Y:S01]  /*a8f0*/  FMUL R107, R107, UR69 ;  /* 0x000000456b6b7c20 */ /* 0x000fe20008400000 */
[----:B------:R-:W-:Y:S02]  /*a900*/  ISETP.GT.U32.AND P4, PT, R170, R3, PT ;  /* 0x00000003aa00720c */ /* 0x000fe40003f84070 */
[----:B------:R-:W-:Y:S02]  /*a910*/  FMNMX3 R6, R6, R75, R76, !PT ;  /* 0x0000004b06067276 */ /* 0x000fe4000780004c */
[----:B------:R-:W-:Y:S01]  /*a920*/  FSEL R104, R104, -INF , !P1 ;  /* 0xff80000068687808 */ /* 0x000fe20004800000 */
[----:B------:R-:W-:Y:S01]  /*a930*/  FMUL R81, R81, UR69 ;  /* 0x0000004551517c20 */ /* 0x000fe20008400000 */
[----:B------:R-:W-:-:S02]  /*a940*/  ISETP.GT.U32.AND P1, PT, R200, R3, PT ;  /* 0x00000003c800720c */ /* 0x000fc40003f24070 */
[----:B------:R-:W-:Y:S01]  /*a950*/  ISETP.GT.U32.AND.EX P3, PT, R209, RZ, PT, P3 ;  /* 0x000000ffd100720c */ /* 0x000fe20003f64130 */
[----:B------:R-:W-:Y:S01]  /*a960*/  FMUL R106, R106, UR69 ;  /* 0x000000456a6a7c20 */ /* 0x000fe20008400000 */
[----:B------:R-:W-:Y:S02]  /*a970*/  ISETP.GT.U32.AND.EX P4, PT, R173, RZ, PT, P4 ;  /* 0x000000ffad00720c */ /* 0x000fe40003f84140 */
[----:B------:R-:W-:Y:S02]  /*a980*/  FMNMX3 R8, R6, R77, R78, !PT ;  /* 0x0000004d06087276 */ /* 0x000fe4000780004e */
[----:B------:R-:W-:Y:S02]  /*a990*/  ISETP.GT.U32.AND.EX P1, PT, R202, RZ, PT, P1 ;  /* 0x000000ffca00720c */ /* 0x000fe40003f24110 */
[----:B------:R-:W-:Y:S02]  /*a9a0*/  FSEL R107, R107, -INF , !P3 ;  /* 0xff8000006b6b7808 */ /* 0x000fe40005800000 */
[----:B------:R-:W-:-:S02]  /*a9b0*/  ISETP.GT.U32.AND P3, PT, R213, R3, PT ;  /* 0x00000003d500720c */ /* 0x000fc40003f64070 */
[----:B------:R-:W-:Y:S02]  /*a9c0*/  FSEL R81, R81, -INF , !P4 ;  /* 0xff80000051517808 */ /* 0x000fe40006000000 */
[----:B------:R-:W-:Y:S01]  /*a9d0*/  FMNMX3 R8, R8, R79, R80, !PT ;  /* 0x0000004f08087276 */ /* 0x000fe20007800050 */
[----:B------:R-:W-:Y:S01]  /*a9e0*/  FMUL R109, R109, UR69 ;  /* 0x000000456d6d7c20 */ /* 0x000fe20008400000 */
[----:B------:R-:W-:Y:S02]  /*a9f0*/  FSEL R106, R106, -INF , !P1 ;  /* 0xff8000006a6a7808 */ /* 0x000fe40004800000 */
[----:B------:R-:W-:Y:S02]  /*aa00*/  ISETP.GT.U32.AND P1, PT, R204, R3, PT ;  /* 0x00000003cc00720c */ /* 0x000fe40003f24070 */
[----:B------:R-:W-:Y:S02]  /*aa10*/  ISETP.GT.U32.AND.EX P3, PT, R211, RZ, PT, P3 ;  /* 0x000000ffd300720c */ /* 0x000fe40003f64130 */
[----:B------:R-:W-:Y:S01]  /*aa20*/  FMNMX3 R8, R8, R81, R82, !PT ;  /* 0x0000005108087276 */ /* 0x000fe20007800052 */
[----:B------:R-:W-:Y:S01]  /*aa30*/  FMUL R108, R108, UR69 ;  /* 0x000000456c6c7c20 */ /* 0x000fe20008400000 */
[----:B------:R-:W-:-:S02]  /*aa40*/  ISETP.GT.U32.AND.EX P1, PT, R206, RZ, PT, P1 ;  /* 0x000000ffce00720c */ /* 0x000fc40003f24110 */
[----:B------:R-:W-:Y:S02]  /*aa50*/  FSEL R109, R109, -INF , !P3 ;  /* 0xff8000006d6d7808 */ /* 0x000fe40005800000 */
[----:B------:R-:W-:Y:S02]  /*aa60*/  ISETP.GT.U32.AND P3, PT, R215, R3, PT ;  /* 0x00000003d700720c */ /* 0x000fe40003f64070 */
[----:B------:R-:W-:Y:S01]  /*aa70*/  FMNMX3 R10, R8, R83, R84, !PT ;  /* 0x00000053080a7276 */ /* 0x000fe20007800054 */
[----:B------:R-:W-:Y:S01]  /*aa80*/  FMUL R7, R111, UR69 ;  /* 0x000000456f077c20 */ /* 0x000fe20008400000 */
[----:B------:R-:W-:Y:S02]  /*aa90*/  FSEL R108, R108, -INF , !P1 ;  /* 0xff8000006c6c7808 */ /* 0x000fe40004800000 */
[----:B------:R-:W-:Y:S02]  /*aaa0*/  ISETP.GT.U32.AND P1, PT, R210, R3, PT ;  /* 0x00000003d200720c */ /* 0x000fe40003f24070 */
[----:B------:R-:W-:-:S02]  /*aab0*/  ISETP.GT.U32.AND.EX P3, PT, R217, RZ, PT, P3 ;  /* 0x000000ffd900720c */ /* 0x000fc40003f64130 */
[----:B------:R-:W-:Y:S01]  /*aac0*/  FMNMX3 R10, R10, R85, R86, !PT ;  /* 0x000000550a0a7276 */ /* 0x000fe20007800056 */
[----:B------:R-:W-:Y:S01]  /*aad0*/  FMUL R4, R110, UR69 ;  /* 0x000000456e047c20 */ /* 0x000fe20008400000 */
[----:B------:R-:W-:Y:S02]  /*aae0*/  ISETP.GT.U32.AND.EX P1, PT, R208, RZ, PT, P1 ;  /* 0x000000ffd000720c */ /* 0x000fe40003f24110 */
[----:B------:R-:W-:Y:S02]  /*aaf0*/  FSEL R7, R7, -INF , !P3 ;  /* 0xff80000007077808 */ /* 0x000fe40005800000 */
[----:B------:R-:W-:Y:S02]  /*ab00*/  FMNMX3 R10, R10, R87, R88, !PT ;  /* 0x000000570a0a7276 */ /* 0x000fe40007800058 */
[----:B------:R-:W-:Y:S01]  /*ab10*/  ISETP.GT.U32.AND P3, PT, R219, R3, PT ;  /* 0x00000003db00720c */ /* 0x000fe20003f64070 */
[----:B------:R-:W-:Y:S01]  /*ab20*/  FMUL R9, R113, UR69 ;  /* 0x0000004571097c20 */ /* 0x000fe20008400000 */
[----:B------:R-:W-:-:S02]  /*ab30*/  FSEL R4, R4, -INF , !P1 ;  /* 0xff80000004047808 */ /* 0x000fc40004800000 */
[----:B------:R-:W-:Y:S02]  /*ab40*/  FMNMX3 R12, R10, R89, R90, !PT ;  /* 0x000000590a0c7276 */ /* 0x000fe4000780005a */
[----:B------:R-:W-:Y:S02]  /*ab50*/  ISETP.GT.U32.AND P1, PT, R212, R3, PT ;  /* 0x00000003d400720c */ /* 0x000fe40003f24070 */
[----:B------:R-:W-:Y:S01]  /*ab60*/  ISETP.GT.U32.AND.EX P3, PT, R221, RZ, PT, P3 ;  /* 0x000000ffdd00720c */ /* 0x000fe20003f64130 */
[----:B------:R-:W-:Y:S01]  /*ab70*/  FMUL R6, R112, UR69 ;  /* 0x0000004570067c20 */ /* 0x000fe20008400000 */
[----:B------:R-:W-:Y:S02]  /*ab80*/  FMNMX3 R12, R12, R91, R92, !PT ;  /* 0x0000005b0c0c7276 */ /* 0x000fe4000780005c */
[----:B------:R-:W-:Y:S02]  /*ab90*/  ISETP.GT.U32.AND.EX P1, PT, R214, RZ, PT, P1 ;  /* 0x000000ffd600720c */ /* 0x000fe40003f24110 */
[----:B------:R-:W-:-:S02]  /*aba0*/  FSEL R9, R9, -INF , !P3 ;  /* 0xff80000009097808 */ /* 0x000fc40005800000 */
[----:B------:R-:W-:Y:S01]  /*abb0*/  ISETP.GT.U32.AND P3, PT, R225, R3, PT ;  /* 0x00000003e100720c */ /* 0x000fe20003f64070 */
[----:B------:R-:W-:Y:S01]  /*abc0*/  FMUL R11, R115, UR69 ;  /* 0x00000045730b7c20 */ /* 0x000fe20008400000 */
[----:B------:R-:W-:Y:S02]  /*abd0*/  FMNMX3 R14, R12, R93, R94, !PT ;  /* 0x0000005d0c0e7276 */ /* 0x000fe4000780005e */
[----:B------:R-:W-:Y:S02]  /*abe0*/  FSEL R6, R6, -INF , !P1 ;  /* 0xff80000006067808 */ /* 0x000fe40004800000 */
[----:B------:R-:W-:Y:S02]  /*abf0*/  ISETP.GT.U32.AND P1, PT, R216, R3, PT ;  /* 0x00000003d800720c */ /* 0x000fe40003f24070 */
[----:B------:R-:W-:Y:S01]  /*ac00*/  ISETP.GT.U32.AND.EX P3, PT, R223, RZ, PT, P3 ;  /* 0x000000ffdf00720c */ /* 0x000fe20003f64130 */
[----:B------:R-:W-:Y:S01]  /*ac10*/  FMUL R8, R114, UR69 ;  /* 0x0000004572087c20 */ /* 0x000fe20008400000 */
[----:B------:R-:W-:-:S02]  /*ac20*/  FMNMX3 R14, R14, R95, R96, !PT ;  /* 0x0000005f0e0e7276 */ /* 0x000fc40007800060 */
[----:B------:R-:W-:Y:S02]  /*ac30*/  ISETP.GT.U32.AND.EX P1, PT, R218, RZ, PT, P1 ;  /* 0x000000ffda00720c */ /* 0x000fe40003f24110 */
[----:B------:R-:W-:Y:S02]  /*ac40*/  FSEL R11, R11, -INF , !P3 ;  /* 0xff8000000b0b7808 */ /* 0x000fe40005800000 */
[----:B------:R-:W-:Y:S02]  /*ac50*/  ISETP.GT.U32.AND P3, PT, R227, R3, PT ;  /* 0x00000003e300720c */ /* 0x000fe40003f64070 */
[----:B------:R-:W-:Y:S01]  /*ac60*/  FMNMX3 R14, R14, R97, R5, !PT ;  /* 0x000000610e0e7276 */ /* 0x000fe20007800005 */
[----:B------:R-:W-:Y:S01]  /*ac70*/  FMUL R13, R117, UR69 ;  /* 0x00000045750d7c20 */ /* 0x000fe20008400000 */
[----:B------:R-:W-:Y:S02]  /*ac80*/  FSEL R8, R8, -INF , !P1 ;  /* 0xff80000008087808 */ /* 0x000fe40004800000 */
[----:B------:R-:W-:-:S02]  /*ac90*/  ISETP.GT.U32.AND P1, PT, R222, R3, PT ;  /* 0x00000003de00720c */ /* 0x000fc40003f24070 */
[----:B------:R-:W-:Y:S02]  /*aca0*/  ISETP.GT.U32.AND.EX P3, PT, R229, RZ, PT, P3 ;  /* 0x000000ffe500720c */ /* 0x000fe40003f64130 */
[----:B------:R-:W-:Y:S01]  /*acb0*/  FMNMX3 R16, R14, R99, R100, !PT ;  /* 0x000000630e107276 */ /* 0x000fe20007800064 */
[----:B------:R-:W-:Y:S01]  /*acc0*/  FMUL R10, R116, UR69 ;  /* 0x00000045740a7c20 */ /* 0x000fe20008400000 */
[----:B------:R-:W-:Y:S02]  /*acd0*/  ISETP.GT.U32.AND.EX P1, PT, R220, RZ, PT, P1 ;  /* 0x000000ffdc00720c */ /* 0x000fe40003f24110 */
[----:B------:R-:W-:Y:S02]  /*ace0*/  FSEL R13, R13, -INF , !P3 ;  /* 0xff8000000d0d7808 */ /* 0x000fe40005800000 */
[----:B------:R-:W-:Y:S02]  /*acf0*/  ISETP.GT.U32.AND P3, PT, R231, R3, PT ;  /* 0x00000003e700720c */ /* 0x000fe40003f64070 */
[----:B------:R-:W-:Y:S01]  /*ad00*/  FMNMX3 R16, R16, R101, R102, !PT ;  /* 0x0000006510107276 */ /* 0x000fe20007800066 */
[----:B------:R-:W-:Y:S01]  /*ad10*/  FMUL R15, R119, UR69 ;  /* 0x00000045770f7c20 */ /* 0x000fe20008400000 */
[----:B------:R-:W-:-:S02]  /*ad20*/  FSEL R10, R10, -INF , !P1 ;  /* 0xff8000000a0a7808 */ /* 0x000fc40004800000 */
[----:B------:R-:W-:Y:S02]  /*ad30*/  ISETP.GT.U32.AND P1, PT, R224, R3, PT ;  /* 0x00000003e000720c */ /* 0x000fe40003f24070 */
[----:B------:R-:W-:Y:S02]  /*ad40*/  ISETP.GT.U32.AND.EX P3, PT, R233, RZ, PT, P3 ;  /* 0x000000ffe900720c */ /* 0x000fe40003f64130 */
[----:B------:R-:W-:Y:S01]  /*ad50*/  FMNMX3 R16, R16, R103, R104, !PT ;  /* 0x0000006710107276 */ /* 0x000fe20007800068 */
[----:B------:R-:W-:Y:S01]  /*ad60*/  FMUL R12, R118, UR69 ;  /* 0x00000045760c7c20 */ /* 0x000fe20008400000 */
[----:B------:R-:W-:Y:S02]  /*ad70*/  ISETP.GT.U32.AND.EX P1, PT, R226, RZ, PT, P1 ;  /* 0x000000ffe200720c */ /* 0x000fe40003f24110 */
[----:B------:R-:W-:Y:S02]  /*ad80*/  FSEL R15, R15, -INF , !P3 ;  /* 0xff8000000f0f7808 */ /* 0x000fe40005800000 */
[----:B------:R-:W-:-:S02]  /*ad90*/  FMNMX3 R18, R16, R105, R106, !PT ;  /* 0x0000006910127276 */ /* 0x000fc4000780006a */
[----:B------:R-:W-:Y:S01]  /*ada0*/  ISETP.GT.U32.AND P3, PT, R237, R3, PT ;  /* 0x00000003ed00720c */ /* 0x000fe20003f64070 */
[----:B------:R-:W-:Y:S01]  /*adb0*/  FMUL R17, R121, UR69 ;  /* 0x0000004579117c20 */ /* 0x000fe20008400000 */
[----:B------:R-:W-:Y:S02]  /*adc0*/  FSEL R12, R12, -INF , !P1 ;  /* 0xff8000000c0c7808 */ /* 0x000fe40004800000 */
[----:B------:R-:W-:Y:S02]  /*add0*/  FMNMX3 R18, R18, R107, R108, !PT ;  /* 0x0000006b12127276 */ /* 0x000fe4000780006c */
[----:B------:R-:W-:Y:S02]  /*ade0*/  ISETP.GT.U32.AND P1, PT, R228, R3, PT ;  /* 0x00000003e400720c */ /* 0x000fe40003f24070 */
[----:B------:R-:W-:Y:S01]  /*adf0*/  ISETP.GT.U32.AND.EX P3, PT, R235, RZ, PT, P3 ;  /* 0x000000ffeb00720c */ /* 0x000fe20003f64130 */
[----:B------:R-:W-:Y:S01]  /*ae00*/  FMUL R14, R120, UR69 ;  /* 0x00000045780e7c20 */ /* 0x000fe20008400000 */
[----:B------:R-:W-:-:S02]  /*ae10*/  FMNMX3 R20, R18, R109, R4, !PT ;  /* 0x0000006d12147276 */ /* 0x000fc40007800004 */
[----:B------:R-:W-:Y:S02]  /*ae20*/  ISETP.GT.U32.AND.EX P1, PT, R230, RZ, PT, P1 ;  /* 0x000000ffe600720c */ /* 0x000fe40003f24110 */
[----:B------:R-:W-:Y:S02]  /*ae30*/  FSEL R17, R17, -INF , !P3 ;  /* 0xff80000011117808 */ /* 0x000fe40005800000 */
[----:B------:R-:W-:Y:S01]  /*ae40*/  ISETP.GT.U32.AND P3, PT, R238, R3, PT ;  /* 0x00000003ee00720c */ /* 0x000fe20003f64070 */
[----:B------:R-:W-:Y:S01]  /*ae50*/  FMUL R19, R123, UR69 ;  /* 0x000000457b137c20 */ /* 0x000fe20008400000 */
[----:B------:R-:W-:Y:S02]  /*ae60*/  FMNMX3 R20, R20, R7, R6, !PT ;  /* 0x0000000714147276 */ /* 0x000fe40007800006 */
[----:B------:R-:W-:Y:S02]  /*ae70*/  FSEL R14, R14, -INF , !P1 ;  /* 0xff8000000e0e7808 */ /* 0x000fe40004800000 */
[----:B------:R-:W-:-:S02]  /*ae80*/  ISETP.GT.U32.AND P1, PT, R234, R3, PT ;  /* 0x00000003ea00720c */ /* 0x000fc40003f24070 */
[----:B------:R-:W-:Y:S01]  /*ae90*/  ISETP.GT.U32.AND.EX P3, PT, R240, RZ, PT, P3 ;  /* 0x000000fff000720c */ /* 0x000fe20003f64130 */
[----:B------:R-:W-:Y:S01]  /*aea0*/  FMUL R16, R122, UR69 ;  /* 0x000000457a107c20 */ /* 0x000fe20008400000 */
[----:B------:R-:W-:Y:S02]  /*aeb0*/  FMNMX3 R20, R20, R9, R8, !PT ;  /* 0x0000000914147276 */ /* 0x000fe40007800008 */
        /* <DEDUP_REMOVED lines=10> */
[----:B------:R-:W-:Y:S01]  /*af60*/  IMAD.X R252, RZ, RZ, R165, P6 ;  /* 0x000000fffffc7224 */ /* 0x000fe200030e06a5 */
[----:B------:R-:W-:Y:S02]  /*af70*/  ISETP.GT.U32.AND.EX P1, PT, R239, RZ, PT, P1 ;  /* 0x000000ffef00720c */ /* 0x000fe40003f24110 */
[----:B------:R-:W-:Y:S02]  /*af80*/  FSEL R21, R21, -INF , !P3 ;  /* 0xff80000015157808 */ /* 0x000fe40005800000 */
[----:B------:R-:W-:-:S02]  /*af90*/  IADD3 R250, P6, PT, R166, 0x17e, RZ ;  /* 0x0000017ea6fa7810 */ /* 0x000fc40007fde0ff */
[----:B------:R-:W-:Y:S02]  /*afa0*/  ISETP.GT.U32.AND P3, PT, R243, R3, PT ;  /* 0x00000003f300720c */ /* 0x000fe40003f64070 */
[----:B------:R-:W-:Y:S01]  /*afb0*/  FMNMX3 R20, R20, R15, R14, !PT ;  /* 0x0000000f14147276 */ /* 0x000fe2000780000e */
[----:B------:R-:W-:Y:S01]  /*afc0*/  FMUL R30, R126, UR69 ;  /* 0x000000457e1e7c20 */ /* 0x000fe20008400000 */
[----:B------:R-:W-:Y:S02]  /*afd0*/  FSEL R18, R18, -INF , !P1 ;  /* 0xff80000012127808 */ /* 0x000fe40004800000 */
[-C--:B------:R-:W-:Y:S01]  /*afe0*/  ISETP.GT.U32.AND P5, PT, R250, R3.reuse, PT ;  /* 0x00000003fa00720c */ /* 0x080fe20003fa4070 */
[----:B------:R-:W-:Y:S01]  /*aff0*/  IMAD.X R250, RZ, RZ, R165, P6 ;  /* 0x000000fffffa7224 */ /* 0x000fe200030e06a5 */
[-C--:B------:R-:W-:Y:S02]  /*b000*/  ISETP.GT.U32.AND P4, PT, R245, R3.reuse, PT ;  /* 0x00000003f500720c */ /* 0x080fe40003f84070 */
[----:B------:R-:W-:-:S02]  /*b010*/  ISETP.GT.U32.AND P1, PT, R246, R3, PT ;  /* 0x00000003f600720c */ /* 0x000fc40003f24070 */
[----:B------:R-:W-:Y:S02]  /*b020*/  ISETP.GT.U32.AND.EX P3, PT, R241, RZ, PT, P3 ;  /* 0x000000fff100720c */ /* 0x000fe40003f64130 */
[----:B------:R-:W-:Y:S01]  /*b030*/  FMNMX3 R20, R20, R17, R16, !PT ;  /* 0x0000001114147276 */ /* 0x000fe20007800010 */
[----:B------:R-:W-:Y:S01]  /*b040*/  FMUL R28, R127, UR69 ;  /* 0x000000457f1c7c20 */ /* 0x000fe20008400000 */
[----:B------:R-:W-:Y:S01]  /*b050*/  IADD3 R251, P6, PT, R166, 0x17f, RZ ;  /* 0x0000017fa6fb7810 */ /* 0x000fe20007fde0ff */
[----:B------:R-:W-:Y:S01]  /*b060*/  FMUL R113, R128, UR69 ;  /* 0x0000004580717c20 */ /* 0x000fe20008400000 */
[----:B------:R-:W-:Y:S02]  /*b070*/  ISETP.GT.U32.AND.EX P4, PT, R247, RZ, PT, P4 ;  /* 0x000000fff700720c */ /* 0x000fe40003f84140 */
[----:B------:R-:W-:Y:S02]  /*b080*/  ISETP.GT.U32.AND.EX P1, PT, R248, RZ, PT, P1 ;  /* 0x000000fff800720c */ /* 0x000fe40003f24110 */
[----:B------:R-:W-:-:S02]  /*b090*/  FSEL R30, R30, -INF , !P3 ;  /* 0xff8000001e1e7808 */ /* 0x000fc40005800000 */
[----:B------:R-:W-:Y:S01]  /*b0a0*/  FMNMX3 R20, R20, R19, R18, !PT ;  /* 0x0000001314147276 */ /* 0x000fe20007800012 */
[----:B---3--:R-:W-:Y:S01]  /*b0b0*/  FMUL R111, R129, UR69 ;  /* 0x00000045816f7c20 */ /* 0x008fe20008400000 */
[----:B------:R-:W-:Y:S01]  /*b0c0*/  ISETP.GT.U32.AND P0, PT, R251, R3, PT ;  /* 0x00000003fb00720c */ /* 0x000fe20003f04070 */
[----:B------:R-:W-:Y:S02]  /*b0d0*/  IMAD.X R251, RZ, RZ, R165, P6 ;  /* 0x000000fffffb7224 */ /* 0x000fe400030e06a5 */
[----:B----4-:R-:W-:Y:S01]  /*b0e0*/  FMUL R29, R130, UR69 ;  /* 0x00000045821d7c20 */ /* 0x010fe20008400000 */
[----:B------:R-:W-:Y:S02]  /*b0f0*/  ISETP.GT.U32.AND.EX P5, PT, R250, RZ, PT, P5 ;  /* 0x000000fffa00720c */ /* 0x000fe40003fa4150 */
[----:B------:R-:W-:Y:S02]  /*b100*/  ISETP.GT.U32.AND.EX P2, PT, R252, RZ, PT, P2 ;  /* 0x000000fffc00720c */ /* 0x000fe40003f44120 */
[----:B------:R-:W-:-:S02]  /*b110*/  FSEL R28, R28, -INF , !P1 ;  /* 0xff8000001c1c7808 */ /* 0x000fc40004800000 */
[----:B------:R-:W-:Y:S02]  /*b120*/  FSEL R113, R113, -INF , !P4 ;  /* 0xff80000071717808 */ /* 0x000fe40006000000 */
[----:B------:R-:W-:Y:S01]  /*b130*/  FMNMX3 R22, R20, R21, R30, !PT ;  /* 0x0000001514167276 */ /* 0x000fe2000780001e */
[----:B------:R-:W-:Y:S01]  /*b140*/  FMUL R20, R131, UR69 ;  /* 0x0000004583147c20 */ /* 0x000fe20008400000 */
[----:B------:R-:W-:Y:S02]  /*b150*/  ISETP.GT.U32.AND.EX P0, PT, R251, RZ, PT, P0 ;  /* 0x000000fffb00720c */ /* 0x000fe40003f04100 */
[----:B------:R-:W-:Y:S02]  /*b160*/  FSEL R111, R111, -INF , !P2 ;  /* 0xff8000006f6f7808 */ /* 0x000fe40005000000 */
[----:B------:R-:W-:Y:S02]  /*b170*/  FSEL R29, R29, -INF , !P5 ;  /* 0xff8000001d1d7808 */ /* 0x000fe40006800000 */
[----:B------:R-:W-:-:S02]  /*b180*/  FMNMX3 R22, R22, R28, R113, !PT ;  /* 0x0000001c16167276 */ /* 0x000fc40007800071 */
[----:B------:R-:W-:Y:S02]  /*b190*/  FSEL R20, R20, -INF , !P0 ;  /* 0xff80000014147808 */ /* 0x000fe40004000000 */
[----:B------:R-:W-:-:S04]  /*b1a0*/  FMNMX3 R22, R22, R111, R29, !PT ;  /* 0x0000006f16167276 */ /* 0x000fc8000780001d */
[----:B------:R-:W-:-:S05]  /*b1b0*/  FMNMX3 R98, R22, R20, R167, !PT ;  /* 0x0000001416627276 */ /* 0x000fca00078000a7 */
[----:B------:R-:W-:-:S04]  /*b1c0*/  FADD R22, R249, -R98 ;  /* 0x80000062f9167221 */ /* 0x000fc80000000000 */
[----:B------:R-:W-:Y:S01]  /*b1d0*/  FMUL R31, R22, 1.4426950216293334961 ;  /* 0x3fb8aa3b161f7820 */ /* 0x000fe20000400000 */
[--C-:B------:R-:W-:Y:S02]  /*b1e0*/  FADD R22, R157, -R98.reuse ;  /* 0x800000629d167221 */ /* 0x100fe40000000000 */
[----:B------:R0:W5:Y:S02]  /*b1f0*/  LDL.LU R157, [R1+0x198] ;  /* 0x00019800019d7983 */ /* 0x0001640000300800 */
[----:B------:R-:W-:Y:S01]  /*b200*/  FMUL R110, R22, 1.4426950216293334961 ;  /* 0x3fb8aa3b166e7820 */ /* 0x000fe20000400000 */
[--C-:B------:R-:W-:Y:S02]  /*b210*/  FADD R22, R156, -R98.reuse ;  /* 0x800000629c167221 */ /* 0x100fe40000000000 */
[----:B------:R0:W5:Y:S02]  /*b220*/  LDL.LU R156, [R1+0x194] ;  /* 0x00019400019c7983 */ /* 0x0001640000300800 */
[----:B------:R-:W-:Y:S01]  /*b230*/  FMUL R112, R22, 1.4426950216293334961 ;  /* 0x3fb8aa3b16707820 */ /* 0x000fe20000400000 */
[----:B------:R-:W-:-:S02]  /*b240*/  FADD R22, R155, -R98 ;  /* 0x800000629b167221 */ /* 0x000fc40000000000 */
[----:B------:R0:W5:Y:S02]  /*b250*/  LDL.LU R155, [R1+0x190] ;  /* 0x00019000019b7983 */ /* 0x0001640000300800 */
        /* <DEDUP_REMOVED lines=73> */
[----:B------:R-:W-:Y:S02]  /*b6f0*/  FADD R22, R2, -R98 ;  /* 0x8000006202167221 */ /* 0x000fe40000000000 */
[----:B------:R-:W1:Y:S01]  /*b700*/  S2R R2, SR_TID.X ;  /* 0x0000000000027919 */ /* 0x000e620000002100 */
[----:B------:R-:W-:Y:S01]  /*b710*/  USHF.L.U32 UR5, UR5, 0x1f, URZ ;  /* 0x0000001f05057899 */ /* 0x000fe200080006ff */
[----:B------:R-:W-:Y:S05]  /*b720*/  MUFU.EX2 R31, R31 ;  /* 0x0000001f001f7308 */ /* 0x000fea0000000800 */
[----:B------:R-:W-:-:S02]  /*b730*/  IMAD.U32 R24, RZ, RZ, UR5 ;  /* 0x00000005ff187e24 */ /* 0x000fc4000f8e00ff */
[----:B------:R-:W-:Y:S01]  /*b740*/  FMUL R22, R22, 1.4426950216293334961 ;  /* 0x3fb8aa3b16167820 */ /* 0x000fe20000400000 */
[----:B------:R-:W2:Y:S01]  /*b750*/  MUFU.EX2 R110, R110 ;  /* 0x0000006e006e7308 */ /* 0x000ea20000000800 */
[----:B-1----:R-:W-:-:S07]  /*b760*/  LOP3.LUT P6, RZ, R2, 0xff, RZ, 0xc0, !PT ;  /* 0x000000ff02ff7812 */ /* 0x002fce00078cc0ff */
[----:B------:R-:W1:Y:S06]  /*b770*/  MUFU.EX2 R112, R112 ;  /* 0x0000007000707308 */ /* 0x000e6c0000000800 */
[----:B------:R-:W3:Y:S01]  /*b780*/  @!P6 SYNCS.CCTL.IV [UR14+0xd010] ;  /* 0x00d01000ff00e9b1 */ /* 0x000ee2000800000e */
[----:B------:R-:W-:Y:S01]  /*b790*/  NOP ;  /* 0x0000000000007918 */ /* 0x000fe20000000000 */
[----:B---3--:R-:W3:Y:S01]  /*b7a0*/  SYNCS.PHASECHK.TRANS64.TRYWAIT P0, [UR18], R24 ;  /* 0x00000018ff0075a7 */ /* 0x008ee20008001112 */
[----:B------:R4:W-:Y:S01]  /*b7b0*/  MUFU.EX2 R170, R22 ;  /* 0x0000001600aa7308 */ /* 0x0009e20000000800 */
[--C-:B------:R-:W-:Y:S01]  /*b7c0*/  FADD R39, R39, -R98.reuse ;  /* 0x8000006227277221 */ /* 0x100fe20000000000 */
[--C-:B------:R-:W-:Y:S01]  /*b7d0*/  FADD R34, R34, -R98.reuse ;  /* 0x8000006222227221 */ /* 0x100fe20000000000 */
[----:B------:R-:W-:-:S05]  /*b7e0*/  FADD R35, R35, -R98 ;  /* 0x8000006223237221 */ /* 0x000fca0000000000 */
[----:B------:R-:W0:Y:S01]  /*b7f0*/  MUFU.EX2 R115, R115 ;  /* 0x0000007300737308 */ /* 0x000e220000000800 */
[--C-:B----4-:R-:W-:Y:S01]  /*b800*/  FADD R22, R47, -R98.reuse ;  /* 0x800000622f167221 */ /* 0x110fe20000000000 */
[--C-:B------:R-:W-:Y:S01]  /*b810*/  FADD R38, R38, -R98.reuse ;  /* 0x8000006226267221 */ /* 0x100fe20000000000 */
[--C-:B------:R-:W-:Y:S02]  /*b820*/  FADD R42, R42, -R98.reuse ;  /* 0x800000622a2a7221 */ /* 0x100fe40000000000 */
[----:B------:R-:W-:Y:S01]  /*b830*/  FMUL R23, R22, 1.4426950216293334961 ;  /* 0x3fb8aa3b16177820 */ /* 0x000fe20000400000 */
[--C-:B------:R-:W-:Y:S01]  /*b840*/  FADD R22, R48, -R98.reuse ;  /* 0x8000006230167221 */ /* 0x100fe20000000000 */
[--C-:B------:R-:W-:Y:S01]  /*b850*/  FADD R43, R43, -R98.reuse ;  /* 0x800000622b2b7221 */ /* 0x100fe20000000000 */
[----:B------:R-:W4:Y:S01]  /*b860*/  MUFU.EX2 R114, R114 ;  /* 0x0000007200727308 */ /* 0x000f220000000800 */
[--C-:B------:R-:W-:Y:S01]  /*b870*/  FADD R46, R46, -R98.reuse ;  /* 0x800000622e2e7221 */ /* 0x100fe20000000000 */
[--C-:B------:R-:W-:Y:S01]  /*b880*/  FADD R50, R50, -R98.reuse ;  /* 0x8000006232327221 */ /* 0x100fe20000000000 */
[--C-:B------:R-:W-:Y:S01]  /*b890*/  FADD R36, R36, -R98.reuse ;  /* 0x8000006224247221 */ /* 0x100fe20000000000 */
[--C-:B------:R-:W-:Y:S01]  /*b8a0*/  FADD R37, R37, -R98.reuse ;  /* 0x8000006225257221 */ /* 0x100fe20000000000 */
[--C-:B------:R-:W-:Y:S01]  /*b8b0*/  FADD R40, R40, -R98.reuse ;  /* 0x8000006228287221 */ /* 0x100fe20000000000 */
[--C-:B------:R-:W-:Y:S01]  /*b8c0*/  FADD R51, R51, -R98.reuse ;  /* 0x8000006233337221 */ /* 0x100fe20000000000 */
[----:B------:R-:W-:Y:S01]  /*b8d0*/  FMUL R39, R39, 1.4426950216293334961 ;  /* 0x3fb8aa3b27277820 */ /* 0x000fe20000400000 */
[--C-:B------:R-:W-:Y:S01]  /*b8e0*/  FADD R41, R41, -R98.reuse ;  /* 0x8000006229297221 */ /* 0x100fe20000000000 */
[----:B------:R-:W0:Y:S01]  /*b8f0*/  MUFU.EX2 R119, R119 ;  /* 0x0000007700777308 */ /* 0x000e220000000800 */
[--C-:B------:R-:W-:Y:S01]  /*b900*/  FADD R45, R45, -R98.reuse ;  /* 0x800000622d2d7221 */ /* 0x100fe20000000000 */
[----:B------:R-:W-:Y:S01]  /*b910*/  FMUL R22, R22, 1.4426950216293334961 ;  /* 0x3fb8aa3b16167820 */ /* 0x000fe20000400000 */
[--C-:B------:R-:W-:Y:S01]  /*b920*/  FADD R49, R49, -R98.reuse ;  /* 0x8000006231317221 */ /* 0x100fe20000000000 */
[----:B------:R-:W-:Y:S01]  /*b930*/  FMUL R176, R34, 1.4426950216293334961 ;  /* 0x3fb8aa3b22b07820 */ /* 0x000fe20000400000 */
[----:B------:R-:W-:Y:S01]  /*b940*/  FMUL R179, R35, 1.4426950216293334961 ;  /* 0x3fb8aa3b23b37820 */ /* 0x000fe20000400000 */
[----:B------:R-:W-:Y:S01]  /*b950*/  FMUL R38, R38, 1.4426950216293334961 ;  /* 0x3fb8aa3b26267820 */ /* 0x000fe20000400000 */
[----:B------:R-:W-:Y:S01]  /*b960*/  FMUL R42, R42, 1.4426950216293334961 ;  /* 0x3fb8aa3b2a2a7820 */ /* 0x000fe20000400000 */
[----:B------:R2:W-:Y:S01]  /*b970*/  MUFU.EX2 R48, R23 ;  /* 0x0000001700307308 */ /* 0x0005e20000000800 */
[----:B------:R-:W-:Y:S01]  /*b980*/  FMUL R43, R43, 1.4426950216293334961 ;  /* 0x3fb8aa3b2b2b7820 */ /* 0x000fe20000400000 */
[----:B------:R-:W-:Y:S01]  /*b990*/  FMUL R46, R46, 1.4426950216293334961 ;  /* 0x3fb8aa3b2e2e7820 */ /* 0x000fe20000400000 */
[----:B------:R-:W-:Y:S01]  /*b9a0*/  FMUL R50, R50, 1.4426950216293334961 ;  /* 0x3fb8aa3b32327820 */ /* 0x000fe20000400000 */
[--C-:B------:R-:W-:Y:S01]  /*b9b0*/  FADD R57, R57, -R98.reuse ;  /* 0x8000006239397221 */ /* 0x100fe20000000000 */
[--C-:B------:R-:W-:Y:S01]  /*b9c0*/  FADD R61, R61, -R98.reuse ;  /* 0x800000623d3d7221 */ /* 0x100fe20000000000 */
[----:B------:R-:W-:Y:S01]  /*b9d0*/  FMUL R34, R36, 1.4426950216293334961 ;  /* 0x3fb8aa3b24227820 */ /* 0x000fe20000400000 */
[----:B------:R-:W-:Y:S01]  /*b9e0*/  FMUL R35, R37, 1.4426950216293334961 ;  /* 0x3fb8aa3b25237820 */ /* 0x000fe20000400000 */
[----:B------:R-:W-:Y:S01]  /*b9f0*/  FADD R44, R44, -R98 ;  /* 0x800000622c2c7221 */ /* 0x000fe20000000000 */
[----:B--2---:R-:W-:Y:S01]  /*ba00*/  FADD R23, R31, R110 ;  /* 0x0000006e1f177221 */ /* 0x004fe20000000000 */
[----:B------:R-:W-:Y:S01]  /*ba10*/  FMUL R51, R51, 1.4426950216293334961 ;  /* 0x3fb8aa3b33337820 */ /* 0x000fe20000400000 */
[--C-:B------:R-:W-:Y:S01]  /*ba20*/  FADD R52, R52, -R98.reuse ;  /* 0x8000006234347221 */ /* 0x100fe20000000000 */
[--C-:B------:R-:W-:Y:S01]  /*ba30*/  FADD R53, R53, -R98.reuse ;  /* 0x8000006235357221 */ /* 0x100fe20000000000 */
[--C-:B------:R-:W-:Y:S01]  /*ba40*/  FADD R58, R58, -R98.reuse ;  /* 0x800000623a3a7221 */ /* 0x100fe20000000000 */
[--C-:B------:R-:W-:Y:S01]  /*ba50*/  FADD R60, R60, -R98.reuse ;  /* 0x800000623c3c7221 */ /* 0x100fe20000000000 */
[--C-:B------:R-:W-:Y:S01]  /*ba60*/  FADD R63, R63, -R98.reuse ;  /* 0x800000623f3f7221 */ /* 0x100fe20000000000 */
[--C-:B------:R-:W-:Y:S01]  /*ba70*/  FADD R64, R64, -R98.reuse ;  /* 0x8000006240407221 */ /* 0x100fe20000000000 */
        /* <DEDUP_REMOVED lines=13> */
[----:B------:R-:W0:Y:S01]  /*bb50*/  MUFU.EX2 R116, R116 ;  /* 0x0000007400747308 */ /* 0x000e220000000800 */
[----:B--2---:R-:W-:Y:S01]  /*bb60*/  FMUL R39, R45, 1.4426950216293334961 ;  /* 0x3fb8aa3b2d277820 */ /* 0x004fe20000400000 */
[----:B------:R-:W-:Y:S01]  /*bb70*/  FMUL R41, R49, 1.4426950216293334961 ;  /* 0x3fb8aa3b31297820 */ /* 0x000fe20000400000 */
[----:B------:R-:W-:Y:S01]  /*bb80*/  FADD R33, R33, -R98 ;  /* 0x8000006221217221 */ /* 0x000fe20000000000 */
[----:B------:R-:W-:Y:S01]  /*bb90*/  FMUL R45, R57, 1.4426950216293334961 ;  /* 0x3fb8aa3b392d7820 */ /* 0x000fe20000400000 */
[----:B------:R-:W-:Y:S01]  /*bba0*/  FMUL R49, R61, 1.4426950216293334961 ;  /* 0x3fb8aa3b3d317820 */ /* 0x000fe20000400000 */
[----:B------:R-:W-:-:S02]  /*bbb0*/  FMUL R57, R58, 1.4426950216293334961 ;  /* 0x3fb8aa3b3a397820 */ /* 0x000fc40000400000 */
[----:B------:R1:W-:Y:S01]  /*bbc0*/  MUFU.EX2 R40, R22 ;  /* 0x0000001600287308 */ /* 0x0003e20000000800 */
[----:B------:R-:W-:Y:S01]  /*bbd0*/  FMUL R61, R63, 1.4426950216293334961 ;  /* 0x3fb8aa3b3f3d7820 */ /* 0x000fe20000400000 */
[----:B------:R-:W-:Y:S01]  /*bbe0*/  FMUL R54, R54, 1.4426950216293334961 ;  /* 0x3fb8aa3b36367820 */ /* 0x000fe20000400000 */
[----:B------:R-:W-:Y:S01]  /*bbf0*/  FMUL R55, R55, 1.4426950216293334961 ;  /* 0x3fb8aa3b37377820 */ /* 0x000fe20000400000 */
[----:B------:R-:W-:Y:S01]  /*bc00*/  FMUL R58, R59, 1.4426950216293334961 ;  /* 0x3fb8aa3b3b3a7820 */ /* 0x000fe20000400000 */
[----:B------:R-:W-:-:S03]  /*bc10*/  FMUL R63, R66, 1.4426950216293334961 ;  /* 0x3fb8aa3b423f7820 */ /* 0x000fc60000400000 */
[----:B------:R2:W-:Y:S01]  /*bc20*/  MUFU.EX2 R178, R38 ;  /* 0x0000002600b27308 */ /* 0x0005e20000000800 */
[----:B-1----:R-:W-:Y:S01]  /*bc30*/  FADD R22, R112, R23 ;  /* 0x0000001770167221 */ /* 0x002fe20000000000 */
[----:B------:R-:W-:-:S06]  /*bc40*/  FMUL R33, R33, 1.4426950216293334961 ;  /* 0x3fb8aa3b21217820 */ /* 0x000fcc0000400000 */
[----:B------:R1:W-:Y:S01]  /*bc50*/  MUFU.EX2 R180, R42 ;  /* 0x0000002a00b47308 */ /* 0x0003e20000000800 */
[----:B--2---:R-:W-:Y:S01]  /*bc60*/  FMUL R38, R44, 1.4426950216293334961 ;  /* 0x3fb8aa3b2c267820 */ /* 0x004fe20000400000 */
[----:B------:R-:W-:Y:S01]  /*bc70*/  FMUL R44, R56, 1.4426950216293334961 ;  /* 0x3fb8aa3b382c7820 */ /* 0x000fe20000400000 */
[----:B0-----:R-:W-:-:S05]  /*bc80*/  FADD R23, R115, R22 ;  /* 0x0000001673177221 */ /* 0x001fca0000000000 */
[----:B------:R0:W-:Y:S01]  /*bc90*/  MUFU.EX2 R183, R43 ;  /* 0x0000002b00b77308 */ /* 0x0001e20000000800 */
[----:B-1----:R-:W-:Y:S01]  /*bca0*/  FMUL R42, R52, 1.4426950216293334961 ;  /* 0x3fb8aa3b342a7820 */ /* 0x002fe20000400000 */
[----:B------:R-:W-:-:S06]  /*bcb0*/  FMUL R52, R68, 1.4426950216293334961 ;  /* 0x3fb8aa3b44347820 */ /* 0x000fcc0000400000 */
[----:B------:R1:W-:Y:S01]  /*bcc0*/  MUFU.EX2 R47, R46 ;  /* 0x0000002e002f7308 */ /* 0x0003e20000000800 */
[----:B0-----:R-:W-:Y:S01]  /*bcd0*/  FMUL R43, R53, 1.4426950216293334961 ;  /* 0x3fb8aa3b352b7820 */ /* 0x001fe20000400000 */
[----:B------:R-:W-:-:S06]  /*bce0*/  FMUL R53, R69, 1.4426950216293334961 ;  /* 0x3fb8aa3b45357820 */ /* 0x000fcc0000400000 */
[----:B------:R0:W-:Y:S01]  /*bcf0*/  MUFU.EX2 R182, R50 ;  /* 0x0000003200b67308 */ /* 0x0001e20000000800 */
[----:B-1----:R-:W-:Y:S01]  /*bd00*/  FMUL R46, R60, 1.4426950216293334961 ;  /* 0x3fb8aa3b3c2e7820 */ /* 0x002fe20000400000 */
[----:B------:R-:W-:-:S06]  /*bd10*/  FMUL R60, R62, 1.4426950216293334961 ;  /* 0x3fb8aa3b3e3c7820 */ /* 0x000fcc0000400000 */
[----:B------:R1:W-:Y:S01]  /*bd20*/  MUFU.EX2 R185, R51 ;  /* 0x0000003300b97308 */ /* 0x0003e20000000800 */
[----:B0-----:R-:W-:Y:S01]  /*bd30*/  FMUL R50, R64, 1.4426950216293334961 ;  /* 0x3fb8aa3b40327820 */ /* 0x001fe20000400000 */
[----:B------:R-:W-:Y:S01]  /*bd40*/  FMUL R64, R67, 1.4426950216293334961 ;  /* 0x3fb8aa3b43407820 */ /* 0x000fe20000400000 */
[----:B----4-:R-:W-:-:S05]  /*bd50*/  FADD R22, R114, R23 ;  /* 0x0000001772167221 */ /* 0x010fca0000000000 */
[----:B------:R-:W0:Y:S01]  /*bd60*/  MUFU.EX2 R121, R121 ;  /* 0x0000007900797308 */ /* 0x000e220000000800 */
[----:B-1----:R-:W-:Y:S01]  /*bd70*/  FMUL R51, R65, 1.4426950216293334961 ;  /* 0x3fb8aa3b41337820 */ /* 0x002fe20000400000 */
[----:B------:R-:W-:-:S06]  /*bd80*/  FADD R23, R119, R22 ;  /* 0x0000001677177221 */ /* 0x000fcc0000000000 */
[----:B------:R-:W1:Y:S08]  /*bd90*/  MUFU.EX2 R117, R117 ;  /* 0x0000007500757308 */ /* 0x000e700000000800 */
[----:B------:R-:W2:Y:S08]  /*bda0*/  MUFU.EX2 R118, R118 ;  /* 0x0000007600767308 */ /* 0x000eb00000000800 */
[----:B------:R-:W4:Y:S08]  /*bdb0*/  MUFU.EX2 R122, R122 ;  /* 0x0000007a007a7308 */ /* 0x000f300000000800 */
[----:B------:R-:W0:Y:S08]  /*bdc0*/  MUFU.EX2 R125, R125 ;  /* 0x0000007d007d7308 */ /* 0x000e300000000800 */
        /* <DEDUP_REMOVED lines=16> */
[----:B------:R0:W0:Y:S08]  /*bed0*/  MUFU.EX2 R173, R33 ;  /* 0x0000002100ad7308 */ /* 0x0000300000000800 */
        /* <DEDUP_REMOVED lines=25> */
[----:B------:R-:W1:Y:S08]  /*c070*/  MUFU.EX2 R52, R52 ;  /* 0x0000003400347308 */ /* 0x000e700000000800 */
[----:B------:R-:W1:Y:S01]  /*c080*/  MUFU.EX2 R53, R53 ;  /* 0x0000003500357308 */ /* 0x000e620000000800 */
[----:B------:R-:W-:Y:S01]  /*c090*/  FADD R22, R116, R23 ;  /* 0x0000001774167221 */ /* 0x000fe20000000000 */
[----:B------:R-:W-:-:S03]  /*c0a0*/  FADD R70, R70, -R98 ;  /* 0x8000006246467221 */ /* 0x000fc60000000000 */
[----:B0-----:R-:W-:Y:S01]  /*c0b0*/  FADD R22, R121, R22 ;  /* 0x0000001679167221 */ /* 0x001fe20000000000 */
[----:B--234-:R-:W-:Y:S06]  /*c0c0*/  @!P0 BRA `(.L_x_14) ;  /* 0x0000003800c08947 */ /* 0x01cfec0003800000 */
.L_x_23:
[----:B-1----:R-:W-:Y:S01]  /*c0d0*/  FADD R23, R117, R22 ;  /* 0x0000001675177221 */ /* 0x002fe20000000000 */
[----:B------:R-:W-:Y:S02]  /*c0e0*/  USHF.R.S32.HI UR5, URZ, 0x1f, UR53 ;  /* 0x0000001fff057899 */ /* 0x000fe40008011435 */
[----:B-----5:R-:W-:Y:S01]  /*c0f0*/  IADD3 R22, P0, PT, R162, UR53, RZ ;  /* 0x00000035a2167c10 */ /* 0x020fe2000ff1e0ff */
[--C-:B------:R-:W-:Y:S01]  /*c100*/  FADD R71, R71, -R98.reuse ;  /* 0x8000006247477221 */ /* 0x100fe20000000000 */
[----:B------:R-:W-:Y:S01]  /*c110*/  FADD R23, R118, R23 ;  /* 0x0000001776177221 */ /* 0x000fe20000000000 */
[----:B------:R-:W-:Y:S01]  /*c120*/  IADD3 R24, P1, PT, R154, UR53, RZ ;  /* 0x000000359a187c10 */ /* 0x000fe2000ff3e0ff */
[----:B------:R-:W-:Y:S01]  /*c130*/  FMUL R66, R70, 1.4426950216293334961 ;  /* 0x3fb8aa3b46427820 */ /* 0x000fe20000400000 */
[----:B------:R-:W-:Y:S01]  /*c140*/  FMUL R67, R71, 1.4426950216293334961 ;  /* 0x3fb8aa3b47437820 */ /* 0x000fe20000400000 */
[----:B------:R-:W-:Y:S01]  /*c150*/  FADD R26, R122, R23 ;  /* 0x000000177a1a7221 */ /* 0x000fe20000000000 */
[----:B------:R-:W-:Y:S01]  /*c160*/  IADD3.X R23, PT, PT, R163, UR5, RZ, P0, !PT ;  /* 0x00000005a3177c10 */ /* 0x000fe200087fe4ff */
[----:B------:R-:W-:Y:S01]  /*c170*/  FADD R72, R72, -R98 ;  /* 0x8000006248487221 */ /* 0x000fe20000000000 */
[----:B------:R-:W-:Y:S01]  /*c180*/  IADD3.X R25, PT, PT, R155, UR5, RZ, P1, !PT ;  /* 0x000000059b197c10 */ /* 0x000fe20008ffe4ff */
[----:B------:R-:W-:Y:S01]  /*c190*/  FADD R27, R125, R26 ;  /* 0x0000001a7d1b7221 */ /* 0x000fe20000000000 */
[----:B------:R-:W-:Y:S01]  /*c1a0*/  IADD3 R26, P0, PT, R146, UR53, RZ ;  /* 0x00000035921a7c10 */ /* 0x000fe2000ff1e0ff */
[----:B------:R0:W2:Y:S01]  /*c1b0*/  LDG.E.U8 R71, desc[UR28][R22.64] ;  /* 0x0000001c16477981 */ /* 0x0000a2000c1e1100 */
[--C-:B------:R-:W-:Y:S01]  /*c1c0*/  FADD R76, R76, -R98.reuse ;  /* 0x800000624c4c7221 */ /* 0x100fe20000000000 */
[----:B------:R-:W-:Y:S01]  /*c1d0*/  FADD R32, R120, R27 ;  /* 0x0000001b78207221 */ /* 0x000fe20000000000 */
[----:B------:R-:W-:Y:S01]  /*c1e0*/  FADD R75, R75, -R98 ;  /* 0x800000624b4b7221 */ /* 0x000fe20000000000 */
[----:B------:R1:W3:Y:S01]  /*c1f0*/  LDG.E.U8 R187, desc[UR28][R24.64] ;  /* 0x0000001c18bb7981 */ /* 0x0002e2000c1e1100 */
[----:B------:R-:W-:Y:S01]  /*c200*/  FMUL R56, R72, 1.4426950216293334961 ;  /* 0x3fb8aa3b48387820 */ /* 0x000fe20000400000 */
[----:B------:R-:W-:Y:S01]  /*c210*/  FADD R33, R123, R32 ;  /* 0x000000207b217221 */ /* 0x000fe20000000000 */
[--C-:B------:R-:W-:Y:S01]  /*c220*/  FADD R74, R74, -R98.reuse ;  /* 0x800000624a4a7221 */ /* 0x100fe20000000000 */
[--C-:B------:R-:W-:Y:S01]  /*c230*/  FADD R90, R90, -R98.reuse ;  /* 0x800000625a5a7221 */ /* 0x100fe20000000000 */
[----:B------:R-:W4:Y:S01]  /*c240*/  MUFU.EX2 R66, R66 ;  /* 0x0000004200427308 */ /* 0x000f220000000800 */
[----:B------:R-:W-:Y:S01]  /*c250*/  FADD R32, R126, R33 ;  /* 0x000000217e207221 */ /* 0x000fe20000000000 */
[----:B------:R-:W-:-:S03]  /*c260*/  FADD R73, R73, -R98 ;  /* 0x8000006249497221 */ /* 0x000fc60000000000 */
[----:B------:R-:W-:Y:S01]  /*c270*/  FADD R33, R129, R32 ;  /* 0x0000002081217221 */ /* 0x000fe20000000000 */
[----:B------:R-:W-:Y:S02]  /*c280*/  IADD3.X R27, PT, PT, R147, UR5, RZ, P0, !PT ;  /* 0x00000005931b7c10 */ /* 0x000fe400087fe4ff */
[----:B0-----:R-:W-:Y:S01]  /*c290*/  IADD3 R22, P1, PT, R138, UR53, RZ ;  /* 0x000000358a167c10 */ /* 0x001fe2000ff3e0ff */
[----:B------:R-:W-:Y:S01]  /*c2a0*/  FADD R32, R124, R33 ;  /* 0x000000217c207221 */ /* 0x000fe20000000000 */
[----:B------:R-:W-:Y:S01]  /*c2b0*/  FMUL R75, R75, 1.4426950216293334961 ;  /* 0x3fb8aa3b4b4b7820 */ /* 0x000fe20000400000 */
[----:B------:R0:W2:Y:S01]  /*c2c0*/  LDG.E.U8 R189, desc[UR28][R26.64] ;  /* 0x0000001c1abd7981 */ /* 0x0000a2000c1e1100 */
[----:B------:R-:W4:Y:S01]  /*c2d0*/  MUFU.EX2 R67, R67 ;  /* 0x0000004300437308 */ /* 0x000f220000000800 */
[----:B------:R-:W-:-:S04]  /*c2e0*/  FADD R23, R127, R32 ;  /* 0x000000207f177221 */ /* 0x000fc80000000000 */
[----:B------:R-:W-:-:S03]  /*c2f0*/  FADD R62, R168, R23 ;  /* 0x00000017a83e7221 */ /* 0x000fc60000000000 */
[----:B------:R-:W4:Y:S01]  /*c300*/  MUFU.EX2 R56, R56 ;  /* 0x0000003800387308 */ /* 0x000f220000000800 */
[----:B-1----:R-:W-:-:S04]  /*c310*/  FADD R25, R171, R62 ;  /* 0x0000003eab197221 */ /* 0x002fc80000000000 */
[----:B0-----:R-:W-:-:S04]  /*c320*/  FADD R26, R128, R25 ;  /* 0x00000019801a7221 */ /* 0x001fc80000000000 */
[----:B------:R-:W-:-:S04]  /*c330*/  FADD R27, R131, R26 ;  /* 0x0000001a831b7221 */ /* 0x000fc80000000000 */
[----:B------:R-:W-:Y:S01]  /*c340*/  FADD R26, R172, R27 ;  /* 0x0000001bac1a7221 */ /* 0x000fe20000000000 */
[----:B------:R-:W-:-:S03]  /*c350*/  IADD3.X R23, PT, PT, R139, UR5, RZ, P1, !PT ;  /* 0x000000058b177c10 */ /* 0x000fc60008ffe4ff */
[----:B------:R-:W-:Y:S01]  /*c360*/  FADD R27, R175, R26 ;  /* 0x0000001aaf1b7221 */ /* 0x000fe20000000000 */
[----:B------:R-:W-:Y:S01]  /*c370*/  IADD3 R24, P1, PT, R152, UR53, RZ ;  /* 0x0000003598187c10 */ /* 0x000fe2000ff3e0ff */
[----:B------:R0:W2:Y:S02]  /*c380*/  LDG.E.U8 R193, desc[UR28][R22.64] ;  /* 0x0000001c16c17981 */ /* 0x0000a4000c1e1100 */
[----:B------:R-:W-:Y:S01]  /*c390*/  FADD R26, R130, R27 ;  /* 0x0000001b821a7221 */ /* 0x000fe20000000000 */
[----:B------:R-:W-:Y:S02]  /*c3a0*/  IADD3 R32, P0, PT, R160, UR53, RZ ;  /* 0x00000035a0207c10 */ /* 0x000fe4000ff1e0ff */
[----:B------:R-:W-:Y:S01]  /*c3b0*/  IADD3.X R25, PT, PT, R153, UR5, RZ, P1, !PT ;  /* 0x0000000599197c10 */ /* 0x000fe20008ffe4ff */
[----:B0-----:R-:W-:Y:S01]  /*c3c0*/  FADD R23, R169, R26 ;  /* 0x0000001aa9177221 */ /* 0x001fe20000000000 */
[----:B------:R-:W-:-:S03]  /*c3d0*/  IADD3.X R33, PT, PT, R161, UR5, RZ, P0, !PT ;  /* 0x00000005a1217c10 */ /* 0x000fc600087fe4ff */
[----:B------:R0:W2:Y:S01]  /*c3e0*/  LDG.E.U8 R188, desc[UR28][R24.64] ;  /* 0x0000001c18bc7981 */ /* 0x0000a2000c1e1100 */
[----:B------:R-:W-:-:S03]  /*c3f0*/  FADD R68, R174, R23 ;  /* 0x00000017ae447221 */ /* 0x000fc60000000000 */
[----:B------:R1:W2:Y:S01]  /*c400*/  LDG.E.U8 R186, desc[UR28][R32.64] ;  /* 0x0000001c20ba7981 */ /* 0x0002a2000c1e1100 */
[----:B0-----:R-:W-:-:S04]  /*c410*/  FADD R25, R177, R68 ;  /* 0x00000044b1197221 */ /* 0x001fc80000000000 */
[----:B-1----:R-:W-:-:S04]  /*c420*/  FADD R32, R170, R25 ;  /* 0x00000019aa207221 */ /* 0x002fc80000000000 */
[----:B------:R-:W-:Y:S01]  /*c430*/  FADD R33, R173, R32 ;  /* 0x00000020ad217221 */ /* 0x000fe20000000000 */
[----:B------:R-:W-:-:S03]  /*c440*/  IADD3 R22, P0, PT, R144, UR53, RZ ;  /* 0x0000003590167c10 */ /* 0x000fc6000ff1e0ff */
[----:B------:R-:W-:Y:S01]  /*c450*/  FADD R32, R176, R33 ;  /* 0x00000021b0207221 */ /* 0x000fe20000000000 */
[----:B------:R-:W-:-:S03]  /*c460*/  IADD3.X R23, PT, PT, R145, UR5, RZ, P0, !PT ;  /* 0x0000000591177c10 */ /* 0x000fc600087fe4ff */
[----:B------:R-:W-:Y:S01]  /*c470*/  FADD R33, R179, R32 ;  /* 0x00000020b3217221 */ /* 0x000fe20000000000 */
[----:B------:R-:W-:Y:S01]  /*c480*/  IADD3 R24, P0, PT, R158, UR53, RZ ;  /* 0x000000359e187c10 */ /* 0x000fe2000ff1e0ff */
[----:B------:R0:W2:Y:S02]  /*c490*/  LDG.E.U8 R192, desc[UR28][R22.64] ;  /* 0x0000001c16c07981 */ /* 0x0000a4000c1e1100 */
[----:B------:R-:W-:Y:S01]  /*c4a0*/  FADD R32, R34, R33 ;  /* 0x0000002122207221 */ /* 0x000fe20000000000 */
[----:B------:R-:W-:Y:S02]  /*c4b0*/  IADD3.X R25, PT, PT, R159, UR5, RZ, P0, !PT ;  /* 0x000000059f197c10 */ /* 0x000fe400087fe4ff */
[----:B------:R-:W-:-:S03]  /*c4c0*/  IADD3 R26, P1, PT, R136, UR53, RZ ;  /* 0x00000035881a7c10 */ /* 0x000fc6000ff3e0ff */
[----:B------:R1:W2:Y:S01]  /*c4d0*/  LDG.E.U8 R196, desc[UR28][R24.64] ;  /* 0x0000001c18c47981 */ /* 0x0002a2000c1e1100 */
[----:B0-----:R-:W-:-:S04]  /*c4e0*/  FADD R23, R35, R32 ;  /* 0x0000002023177221 */ /* 0x001fc80000000000 */
[----:B------:R-:W-:Y:S01]  /*c4f0*/  FADD R70, R178, R23 ;  /* 0x00000017b2467221 */ /* 0x000fe20000000000 */
[----:B------:R-:W-:-:S03]  /*c500*/  IADD3.X R27, PT, PT, R137, UR5, RZ, P1, !PT ;  /* 0x00000005891b7c10 */ /* 0x000fc60008ffe4ff */
[----:B-1----:R-:W-:Y:S02]  /*c510*/  FADD R25, R181, R70 ;  /* 0x00000046b5197221 */ /* 0x002fe40000000000 */
[----:B------:R0:W2:Y:S02]  /*c520*/  LDG.E.U8 R194, desc[UR28][R26.64] ;  /* 0x0000001c1ac27981 */ /* 0x0000a4000c1e1100 */
[----:B------:R-:W-:-:S04]  /*c530*/  FADD R70, R36, R25 ;  /* 0x0000001924467221 */ /* 0x000fc80000000000 */
[----:B0-----:R-:W-:Y:S01]  /*c540*/  FADD R27, R37, R70 ;  /* 0x00000046251b7221 */ /* 0x001fe20000000000 */
[----:B------:R-:W-:-:S03]  /*c550*/  FADD R26, R84, -R98 ;  /* 0x80000062541a7221 */ /* 0x000fc60000000000 */
[----:B------:R-:W-:Y:S01]  /*c560*/  FADD R70, R180, R27 ;  /* 0x0000001bb4467221 */ /* 0x000fe20000000000 */
[----:B------:R-:W-:Y:S01]  /*c570*/  FMUL R26, R26, 1.4426950216293334961 ;  /* 0x3fb8aa3b1a1a7820 */ /* 0x000fe20000400000 */
[----:B------:R-:W-:Y:S02]  /*c580*/  IADD3 R22, P0, PT, R150, UR53, RZ ;  /* 0x0000003596167c10 */ /* 0x000fe4000ff1e0ff */
[----:B------:R-:W-:Y:S01]  /*c590*/  FADD R27, R183, R70 ;  /* 0x00000046b71b7221 */ /* 0x000fe20000000000 */
[----:B------:R-:W-:Y:S02]  /*c5a0*/  FMUL R62, R76, 1.4426950216293334961 ;  /* 0x3fb8aa3b4c3e7820 */ /* 0x000fe40000400000 */
[----:B------:R0:W-:Y:S01]  /*c5b0*/  MUFU.EX2 R76, R26 ;  /* 0x0000001a004c7308 */ /* 0x0001e20000000800 */
[----:B------:R-:W-:Y:S02]  /*c5c0*/  IADD3.X R23, PT, PT, R151, UR5, RZ, P0, !PT ;  /* 0x0000000597177c10 */ /* 0x000fe400087fe4ff */
[----:B------:R-:W-:-:S02]  /*c5d0*/  IADD3 R24, P0, PT, R134, UR53, RZ ;  /* 0x0000003586187c10 */ /* 0x000fc4000ff1e0ff */
[----:B------:R-:W-:Y:S01]  /*c5e0*/  IADD3 R32, P1, PT, R142, UR53, RZ ;  /* 0x000000358e207c10 */ /* 0x000fe2000ff3e0ff */
[----:B------:R-:W2:Y:S01]  /*c5f0*/  LDG.E.U8 R198, desc[UR28][R22.64] ;  /* 0x0000001c16c67981 */ /* 0x000ea2000c1e1100 */
[----:B0-----:R-:W-:Y:S01]  /*c600*/  FADD R26, R38, R27 ;  /* 0x0000001b261a7221 */ /* 0x001fe20000000000 */
[----:B------:R-:W-:-:S03]  /*c610*/  IADD3.X R25, PT, PT, R135, UR5, RZ, P0, !PT ;  /* 0x0000000587197c10 */ /* 0x000fc600087fe4ff */
[----:B------:R-:W-:Y:S02]  /*c620*/  FADD R70, R39, R26 ;  /* 0x0000001a27467221 */ /* 0x000fe40000000000 */
[----:B------:R0:W2:Y:S02]  /*c630*/  LDG.E.U8 R200, desc[UR28][R24.64] ;  /* 0x0000001c18c87981 */ /* 0x0000a4000c1e1100 */
[----:B------:R-:W-:Y:S01]  /*c640*/  FADD R27, R47, R70 ;  /* 0x000000462f1b7221 */ /* 0x000fe20000000000 */
[----:B------:R1:W-:Y:S03]  /*c650*/  MUFU.EX2 R191, R75 ;  /* 0x0000004b00bf7308 */ /* 0x0003e60000000800 */
[----:B0-----:R-:W-:Y:S01]  /*c660*/  FADD R25, R48, R27 ;  /* 0x0000001b30197221 */ /* 0x001fe20000000000 */
[----:B------:R-:W-:-:S03]  /*c670*/  FADD R23, R87, -R98 ;  /* 0x8000006257177221 */ /* 0x000fc60000000000 */
[----:B------:R-:W-:Y:S01]  /*c680*/  FADD R70, R40, R25 ;  /* 0x0000001928467221 */ /* 0x000fe20000000000 */
[----:B------:R-:W-:-:S03]  /*c690*/  IADD3.X R33, PT, PT, R143, UR5, RZ, P1, !PT ;  /* 0x000000058f217c10 */ /* 0x000fc60008ffe4ff */
[----:B-1----:R-:W-:Y:S01]  /*c6a0*/  FADD R75, R41, R70 ;  /* 0x00000046294b7221 */ /* 0x002fe20000000000 */
[----:B------:R-:W-:Y:S01]  /*c6b0*/  IADD3 R22, P0, PT, R156, UR53, RZ ;  /* 0x000000359c167c10 */ /* 0x000fe2000ff1e0ff */
[----:B------:R-:W-:Y:S01]  /*c6c0*/  FMUL R69, R23, 1.4426950216293334961 ;  /* 0x3fb8aa3b17457820 */ /* 0x000fe20000400000 */
[----:B------:R0:W2:Y:S01]  /*c6d0*/  LDG.E.U8 R199, desc[UR28][R32.64] ;  /* 0x0000001c20c77981 */ /* 0x0000a2000c1e1100 */
[----:B------:R-:W-:Y:S01]  /*c6e0*/  FADD R70, R182, R75 ;  /* 0x0000004bb6467221 */ /* 0x000fe20000000000 */
[----:B------:R-:W-:Y:S01]  /*c6f0*/  IADD3.X R23, PT, PT, R157, UR5, RZ, P0, !PT ;  /* 0x000000059d177c10 */ /* 0x000fe200087fe4ff */
[----:B0-----:R-:W-:-:S04]  /*c700*/  FADD R32, R88, -R98 ;  /* 0x8000006258207221 */ /* 0x001fc80000000000 */
[----:B------:R0:W2:Y:S01]  /*c710*/  LDG.E.U8 R201, desc[UR28][R22.64] ;  /* 0x0000001c16c97981 */ /* 0x0000a2000c1e1100 */
[----:B------:R1:W-:Y:S01]  /*c720*/  MUFU.EX2 R88, R69 ;  /* 0x0000004500587308 */ /* 0x0003e20000000800 */
[----:B------:R-:W-:Y:S01]  /*c730*/  IADD3 R24, P0, PT, R140, UR53, RZ ;  /* 0x000000358c187c10 */ /* 0x000fe2000ff1e0ff */
[----:B-1----:R-:W-:Y:S01]  /*c740*/  FADD R69, R185, R70 ;  /* 0x00000046b9457221 */ /* 0x002fe20000000000 */
[----:B0-----:R-:W-:-:S03]  /*c750*/  FADD R22, R91, -R98 ;  /* 0x800000625b167221 */ /* 0x001fc60000000000 */
[----:B------:R-:W-:Y:S01]  /*c760*/  FADD R72, R42, R69 ;  /* 0x000000452a487221 */ /* 0x000fe20000000000 */
[----:B------:R-:W-:Y:S01]  /*c770*/  FMUL R74, R74, 1.4426950216293334961 ;  /* 0x3fb8aa3b4a4a7820 */ /* 0x000fe20000400000 */
[----:B------:R-:W-:Y:S02]  /*c780*/  IADD3 R26, P1, PT, R148, UR53, RZ ;  /* 0x00000035941a7c10 */ /* 0x000fe4000ff3e0ff */
[----:B------:R-:W-:Y:S01]  /*c790*/  FADD R23, R43, R72 ;  /* 0x000000482b177221 */ /* 0x000fe20000000000 */
[----:B------:R-:W-:Y:S01]  /*c7a0*/  IADD3.X R25, PT, PT, R141, UR5, RZ, P0, !PT ;  /* 0x000000058d197c10 */ /* 0x000fe200087fe4ff */
[----:B------:R-:W-:Y:S01]  /*c7b0*/  FMUL R72, R22, 1.4426950216293334961 ;  /* 0x3fb8aa3b16487820 */ /* 0x000fe20000400000 */
[----:B------:R-:W-:Y:S01]  /*c7c0*/  IADD3 R22, P0, PT, R132, UR53, RZ ;  /* 0x0000003584167c10 */ /* 0x000fe2000ff1e0ff */
[----:B------:R0:W-:Y:S01]  /*c7d0*/  MUFU.EX2 R184, R74 ;  /* 0x0000004a00b87308 */ /* 0x0001e20000000800 */
[----:B------:R-:W-:Y:S01]  /*c7e0*/  IADD3.X R27, PT, PT, R149, UR5, RZ, P1, !PT ;  /* 0x00000005951b7c10 */ /* 0x000fe20008ffe4ff */
[----:B------:R-:W-:-:S02]  /*c7f0*/  FMUL R70, R90, 1.4426950216293334961 ;  /* 0x3fb8aa3b5a467820 */ /* 0x000fc40000400000 */
[----:B------:R-:W2:Y:S04]  /*c800*/  LDG.E.U8 R90, desc[UR28][R24.64] ;  /* 0x0000001c185a7981 */ /* 0x000ea8000c1e1100 */
[----:B------:R1:W2:Y:S01]  /*c810*/  LDG.E.U8 R26, desc[UR28][R26.64] ;  /* 0x0000001c1a1a7981 */ /* 0x0002a2000c1e1100 */
[----:B0-----:R-:W-:Y:S01]  /*c820*/  FADD R74, R54, R23 ;  /* 0x00000017364a7221 */ /* 0x001fe20000000000 */
[----:B------:R-:W-:-:S05]  /*c830*/  IADD3.X R23, PT, PT, R133, UR5, RZ, P0, !PT ;  /* 0x0000000585177c10 */ /* 0x000fca00087fe4ff */
[----:B------:R0:W2:Y:S01]  /*c840*/  LDG.E.U8 R22, desc[UR28][R22.64] ;  /* 0x0000001c16167981 */ /* 0x0000a2000c1e1100 */
[----:B-1----:R-:W-:-:S04]  /*c850*/  FADD R27, R55, R74 ;  /* 0x0000004a371b7221 */ /* 0x002fc80000000000 */
[----:B------:R-:W-:Y:S01]  /*c860*/  FADD R74, R44, R27 ;  /* 0x0000001b2c4a7221 */ /* 0x000fe20000000000 */
[----:B------:R-:W-:-:S03]  /*c870*/  FADD R69, R92, -R98 ;  /* 0x800000625c457221 */ /* 0x000fc60000000000 */
[----:B------:R-:W-:Y:S01]  /*c880*/  FADD R74, R45, R74 ;  /* 0x0000004a2d4a7221 */ /* 0x000fe20000000000 */
[----:B------:R-:W-:-:S03]  /*c890*/  FMUL R24, R69, 1.4426950216293334961 ;  /* 0x3fb8aa3b45187820 */ /* 0x000fc60000400000 */
[----:B------:R-:W-:Y:S01]  /*c8a0*/  FADD R27, R57, R74 ;  /* 0x0000004a391b7221 */ /* 0x000fe20000000000 */
[----:B------:R1:W-:Y:S03]  /*c8b0*/  MUFU.EX2 R91, R70 ;  /* 0x00000046005b7308 */ /* 0x0003e60000000800 */
[----:B------:R-:W-:-:S04]  /*c8c0*/  FADD R69, R58, R27 ;  /* 0x0000001b3a457221 */ /* 0x000fc80000000000 */
[----:B-1----:R-:W-:-:S04]  /*c8d0*/  FADD R70, R46, R69 ;  /* 0x000000452e467221 */ /* 0x002fc80000000000 */
[----:B------:R-:W-:-:S04]  /*c8e0*/  FADD R69, R49, R70 ;  /* 0x0000004631457221 */ /* 0x000fc80000000000 */
[----:B------:R-:W-:-:S04]  /*c8f0*/  FADD R70, R60, R69 ;  /* 0x000000453c467221 */ /* 0x000fc80000000000 */
[----:B0-----:R-:W-:Y:S01]  /*c900*/  FADD R23, R61, R70 ;  /* 0x000000463d177221 */ /* 0x001fe20000000000 */
[----:B------:R0:W-:Y:S03]  /*c910*/  MUFU.EX2 R92, R72 ;  /* 0x00000048005c7308 */ /* 0x0001e60000000800 */
[----:B------:R-:W-:-:S04]  /*c920*/  FADD R70, R50, R23 ;  /* 0x0000001732467221 */ /* 0x000fc80000000000 */
[----:B0-----:R-:W-:-:S04]  /*c930*/  FADD R72, R51, R70 ;  /* 0x0000004633487221 */ /* 0x001fc80000000000 */
[----:B------:R-:W-:Y:S01]  /*c940*/  FADD R23, R63, R72 ;  /* 0x000000483f177221 */ /* 0x000fe20000000000 */
[----:B------:R-:W-:-:S03]  /*c950*/  FMUL R59, R73, 1.4426950216293334961 ;  /* 0x3fb8aa3b493b7820 */ /* 0x000fc60000400000 */
[----:B------:R-:W-:-:S04]  /*c960*/  FADD R23, R64, R23 ;  /* 0x0000001740177221 */ /* 0x000fc80000000000 */
[----:B------:R-:W-:Y:S01]  /*c970*/  FADD R72, R52, R23 ;  /* 0x0000001734487221 */ /* 0x000fe20000000000 */
[----:B------:R-:W0:Y:S03]  /*c980*/  MUFU.EX2 R59, R59 ;  /* 0x0000003b003b7308 */ /* 0x000e260000000800 */
[----:B------:R-:W-:Y:S01]  /*c990*/  FADD R23, R53, R72 ;  /* 0x0000004835177221 */ /* 0x000fe20000000000 */
[----:B------:R-:W-:-:S03]  /*c9a0*/  FADD R77, R77, -R98 ;  /* 0x800000624d4d7221 */ /* 0x000fc60000000000 */
[----:B----4-:R-:W-:Y:S01]  /*c9b0*/  FADD R72, R66, R23 ;  /* 0x0000001742487221 */ /* 0x010fe20000000000 */
[----:B------:R-:W-:-:S03]  /*c9c0*/  FMUL R65, R77, 1.4426950216293334961 ;  /* 0x3fb8aa3b4d417820 */ /* 0x000fc60000400000 */
[----:B------:R-:W-:Y:S01]  /*c9d0*/  FADD R23, R67, R72 ;  /* 0x0000004843177221 */ /* 0x000fe20000000000 */
[----:B------:R-:W1:Y:S01]  /*c9e0*/  MUFU.EX2 R62, R62 ;  /* 0x0000003e003e7308 */ /* 0x000e620000000800 */
[--C-:B------:R-:W-:Y:S02]  /*c9f0*/  FADD R78, R78, -R98.reuse ;  /* 0x800000624e4e7221 */ /* 0x100fe40000000000 */
[----:B------:R-:W-:Y:S01]  /*ca00*/  FADD R74, R56, R23 ;  /* 0x00000017384a7221 */ /* 0x000fe20000000000 */
[--C-:B------:R-:W-:Y:S01]  /*ca10*/  FADD R79, R79, -R98.reuse ;  /* 0x800000624f4f7221 */ /* 0x100fe20000000000 */
[----:B------:R-:W-:Y:S01]  /*ca20*/  FMUL R78, R78, 1.4426950216293334961 ;  /* 0x3fb8aa3b4e4e7820 */ /* 0x000fe20000400000 */
[----:B------:R-:W-:Y:S01]  /*ca30*/  FADD R80, R80, -R98 ;  /* 0x8000006250507221 */ /* 0x000fe20000000000 */
[----:B0-----:R-:W-:Y:S01]  /*ca40*/  FADD R23, R59, R74 ;  /* 0x0000004a3b177221 */ /* 0x001fe20000000000 */
[----:B------:R-:W0:Y:S01]  /*ca50*/  MUFU.EX2 R65, R65 ;  /* 0x0000004100417308 */ /* 0x000e220000000800 */
[----:B------:R-:W-:Y:S01]  /*ca60*/  FMUL R79, R79, 1.4426950216293334961 ;  /* 0x3fb8aa3b4f4f7820 */ /* 0x000fe20000400000 */
[----:B------:R-:W-:Y:S01]  /*ca70*/  FMUL R68, R80, 1.4426950216293334961 ;  /* 0x3fb8aa3b50447820 */ /* 0x000fe20000400000 */
[----:B------:R-:W-:Y:S01]  /*ca80*/  FADD R74, R184, R23 ;  /* 0x00000017b84a7221 */ /* 0x000fe20000000000 */
[----:B------:R-:W-:-:S04]  /*ca90*/  FADD R81, R81, -R98 ;  /* 0x8000006251517221 */ /* 0x000fc80000000000 */
[----:B------:R-:W4:Y:S01]  /*caa0*/  MUFU.EX2 R190, R78 ;  /* 0x0000004e00be7308 */ /* 0x000f220000000800 */
        /* <DEDUP_REMOVED lines=9> */
[----:B------:R-:W-:-:S06]  /*cb40*/  FMUL R83, R83, 1.4426950216293334961 ;  /* 0x3fb8aa3b53537820 */ /* 0x000fcc0000400000 */
[----:B------:R-:W0:Y:S01]  /*cb50*/  MUFU.EX2 R73, R73 ;  /* 0x0000004900497308 */ /* 0x000e220000000800 */
[----:B----4-:R-:W-:Y:S01]  /*cb60*/  FADD R74, R190, R77 ;  /* 0x0000004dbe4a7221 */ /* 0x010fe20000000000 */
[----:B------:R-:W-:-:S06]  /*cb70*/  FADD R85, R85, -R98 ;  /* 0x8000006255557221 */ /* 0x000fcc0000000000 */
[----:B------:R-:W4:Y:S01]  /*cb80*/  MUFU.EX2 R197, R82 ;  /* 0x0000005200c57308 */ /* 0x000f220000000800 */
[----:B---3--:R-:W-:Y:S01]  /*cb90*/  FADD R77, R195, R74 ;  /* 0x0000004ac34d7221 */ /* 0x008fe20000000000 */
[----:B------:R-:W-:Y:S01]  /*cba0*/  FMUL R81, R85, 1.4426950216293334961 ;  /* 0x3fb8aa3b55517820 */ /* 0x000fe20000400000 */
[----:B------:R-:W-:-:S05]  /*cbb0*/  FADD R86, R86, -R98 ;  /* 0x8000006256567221 */ /* 0x000fca0000000000 */
[----:B------:R-:W3:Y:S01]  /*cbc0*/  MUFU.EX2 R84, R83 ;  /* 0x0000005300547308 */ /* 0x000ee20000000800 */
[----:B-1----:R-:W-:Y:S01]  /*cbd0*/  FADD R78, R68, R77 ;  /* 0x0000004d444e7221 */ /* 0x002fe20000000000 */
[----:B------:R-:W-:-:S03]  /*cbe0*/  FMUL R86, R86, 1.4426950216293334961 ;  /* 0x3fb8aa3b56567820 */ /* 0x000fc60000400000 */
[----:B0-----:R-:W-:-:S03]  /*cbf0*/  FADD R78, R73, R78 ;  /* 0x0000004e494e7221 */ /* 0x001fc60000000000 */
[----:B------:R-:W0:Y:S01]  /*cc00*/  MUFU.EX2 R81, R81 ;  /* 0x0000005100517308 */ /* 0x000e220000000800 */
[----:B----4-:R-:W-:Y:S01]  /*cc10*/  FADD R79, R197, R78 ;  /* 0x0000004ec54f7221 */ /* 0x010fe20000000000 */
[----:B------:R-:W-:Y:S01]  /*cc20*/  FMUL R32, R32, 1.4426950216293334961 ;  /* 0x3fb8aa3b20207820 */ /* 0x000fe20000400000 */
[----:B------:R-:W-:-:S05]  /*cc30*/  FADD R89, R89, -R98 ;  /* 0x8000006259597221 */ /* 0x000fca0000000000 */
[----:B------:R-:W1:Y:S01]  /*cc40*/  MUFU.EX2 R87, R86 ;  /* 0x0000005600577308 */ /* 0x000e620000000800 */
[----:B---3--:R-:W-:Y:S01]  /*cc50*/  FADD R79, R84, R79 ;  /* 0x0000004f544f7221 */ /* 0x008fe20000000000 */
[----:B------:R-:W-:-:S03]  /*cc60*/  FMUL R33, R89, 1.4426950216293334961 ;  /* 0x3fb8aa3b59217820 */ /* 0x000fc60000400000 */
[----:B------:R-:W-:-:S03]  /*cc70*/  FADD R78, R76, R79 ;  /* 0x0000004f4c4e7221 */ /* 0x000fc60000000000 */
[----:B------:R-:W3:Y:S01]  /*cc80*/  MUFU.EX2 R32, R32 ;  /* 0x0000002000207308 */ /* 0x000ee20000000800 */
[----:B0-----:R-:W-:Y:S01]  /*cc90*/  FADD R78, R81, R78 ;  /* 0x0000004e514e7221 */ /* 0x001fe20000000000 */
[----:B------:R-:W-:-:S06]  /*cca0*/  FADD R93, R93, -R98 ;  /* 0x800000625d5d7221 */ /* 0x000fcc0000000000 */
[----:B------:R-:W0:Y:S01]  /*ccb0*/  MUFU.EX2 R33, R33 ;  /* 0x0000002100217308 */ /* 0x000e220000000800 */
[----:B-1----:R-:W-:Y:S01]  /*ccc0*/  FADD R79, R87, R78 ;  /* 0x0000004e574f7221 */ /* 0x002fe20000000000 */
[----:B------:R-:W-:Y:S01]  /*ccd0*/  FMUL R25, R93, 1.4426950216293334961 ;  /* 0x3fb8aa3b5d197820 */ /* 0x000fe20000400000 */
[--C-:B------:R-:W-:Y:S02]  /*cce0*/  FADD R94, R94, -R98.reuse ;  /* 0x800000625e5e7221 */ /* 0x100fe40000000000 */
[----:B------:R-:W-:Y:S01]  /*ccf0*/  FADD R79, R88, R79 ;  /* 0x0000004f584f7221 */ /* 0x000fe20000000000 */
[--C-:B------:R-:W-:Y:S02]  /*cd00*/  FADD R95, R95, -R98.reuse ;  /* 0x800000625f5f7221 */ /* 0x100fe40000000000 */
[----:B------:R-:W1:Y:S01]  /*cd10*/  MUFU.EX2 R24, R24 ;  /* 0x0000001800187308 */ /* 0x000e620000000800 */
[----:B---3--:R-:W-:Y:S01]  /*cd20*/  FADD R80, R32, R79 ;  /* 0x0000004f20507221 */ /* 0x008fe20000000000 */
[----:B------:R-:W-:Y:S01]  /*cd30*/  FMUL R27, R94, 1.4426950216293334961 ;  /* 0x3fb8aa3b5e1b7820 */ /* 0x000fe20000400000 */
[----:B------:R-:W-:Y:S01]  /*cd40*/  FMUL R94, R95, 1.4426950216293334961 ;  /* 0x3fb8aa3b5f5e7820 */ /* 0x000fe20000400000 */
[----:B------:R-:W-:-:S04]  /*cd50*/  FADD R96, R96, -R98 ;  /* 0x8000006260607221 */ /* 0x000fc80000000000 */
[----:B------:R-:W3:Y:S01]  /*cd60*/  MUFU.EX2 R25, R25 ;  /* 0x0000001900197308 */ /* 0x000ee20000000800 */
[----:B0-----:R-:W-:Y:S01]  /*cd70*/  FADD R80, R33, R80 ;  /* 0x0000005021507221 */ /* 0x001fe20000000000 */
[----:B------:R-:W-:Y:S01]  /*cd80*/  FMUL R69, R96, 1.4426950216293334961 ;  /* 0x3fb8aa3b60457820 */ /* 0x000fe20000400000 */
[----:B------:R-:W-:Y:S02]  /*cd90*/  FADD R97, R97, -R98 ;  /* 0x8000006261617221 */ /* 0x000fe40000000000 */
[----:B------:R-:W-:-:S03]  /*cda0*/  FADD R83, R91, R80 ;  /* 0x000000505b537221 */ /* 0x000fc60000000000 */
[----:B------:R-:W0:Y:S01]  /*cdb0*/  MUFU.EX2 R27, R27 ;  /* 0x0000001b001b7308 */ /* 0x000e220000000800 */
[----:B------:R-:W-:Y:S01]  /*cdc0*/  FADD R83, R92, R83 ;  /* 0x000000535c537221 */ /* 0x000fe20000000000 */
[----:B------:R-:W-:Y:S01]  /*cdd0*/  FMUL R70, R97, 1.4426950216293334961 ;  /* 0x3fb8aa3b61467820 */ /* 0x000fe20000400000 */
[----:B------:R-:W-:-:S05]  /*cde0*/  FADD R5, R5, -R98 ;  /* 0x8000006205057221 */ /* 0x000fca0000000000 */
[----:B------:R-:W4:Y:S01]  /*cdf0*/  MUFU.EX2 R94, R94 ;  /* 0x0000005e005e7308 */ /* 0x000f220000000800 */
[----:B-1----:R-:W-:Y:S01]  /*ce00*/  FADD R80, R24, R83 ;  /* 0x0000005318507221 */ /* 0x002fe20000000000 */
[----:B------:R-:W-:Y:S01]  /*ce10*/  FMUL R5, R5, 1.4426950216293334961 ;  /* 0x3fb8aa3b05057820 */ /* 0x000fe20000400000 */
[----:B------:R-:W-:-:S05]  /*ce20*/  FADD R99, R99, -R98 ;  /* 0x8000006263637221 */ /* 0x000fca0000000000 */
[----:B------:R-:W1:Y:S01]  /*ce30*/  MUFU.EX2 R69, R69 ;  /* 0x0000004500457308 */ /* 0x000e620000000800 */
[----:B---3--:R-:W-:Y:S01]  /*ce40*/  FADD R80, R25, R80 ;  /* 0x0000005019507221 */ /* 0x008fe20000000000 */
[----:B------:R-:W-:Y:S01]  /*ce50*/  FMUL R96, R99, 1.4426950216293334961 ;  /* 0x3fb8aa3b63607820 */ /* 0x000fe20000400000 */
[----:B------:R-:W-:-:S05]  /*ce60*/  FADD R100, R100, -R98 ;  /* 0x8000006264647221 */ /* 0x000fca0000000000 */
[----:B------:R-:W3:Y:S01]  /*ce70*/  MUFU.EX2 R70, R70 ;  /* 0x0000004600467308 */ /* 0x000ee20000000800 */
[----:B0-----:R-:W-:Y:S01]  /*ce80*/  FADD R83, R27, R80 ;  /* 0x000000501b537221 */ /* 0x001fe20000000000 */
[----:B------:R-:W-:Y:S01]  /*ce90*/  FMUL R72, R100, 1.4426950216293334961 ;  /* 0x3fb8aa3b64487820 */ /* 0x000fe20000400000 */
[----:B------:R-:W-:-:S05]  /*cea0*/  FADD R101, R101, -R98 ;  /* 0x8000006265657221 */ /* 0x000fca0000000000 */
[----:B------:R-:W0:Y:S01]  /*ceb0*/  MUFU.EX2 R5, R5 ;  /* 0x0000000500057308 */ /* 0x000e220000000800 */
[----:B----4-:R-:W-:Y:S01]  /*cec0*/  FADD R82, R94, R83 ;  /* 0x000000535e527221 */ /* 0x010fe20000000000 */
[----:B------:R-:W-:Y:S01]  /*ced0*/  FMUL R75, R101, 1.4426950216293334961 ;  /* 0x3fb8aa3b654b7820 */ /* 0x000fe20000400000 */
[--C-:B------:R-:W-:Y:S01]  /*cee0*/  FADD R102, R102, -R98.reuse ;  /* 0x8000006266667221 */ /* 0x100fe20000000000 */
[----:B------:R-:W-:-:S04]  /*cef0*/  FADD R6, R6, -R98 ;  /* 0x8000006206067221 */ /* 0x000fc80000000000 */
[----:B------:R-:W4:Y:S01]  /*cf00*/  MUFU.EX2 R96, R96 ;  /* 0x0000006000607308 */ /* 0x000f220000000800 */
[----:B-1----:R-:W-:Y:S01]  /*cf10*/  FADD R83, R69, R82 ;  /* 0x0000005245537221 */ /* 0x002fe20000000000 */
[----:B------:R-:W-:Y:S01]  /*cf20*/  FMUL R23, R102, 1.4426950216293334961 ;  /* 0x3fb8aa3b66177820 */ /* 0x000fe20000400000 */
[----:B------:R-:W-:Y:S01]  /*cf30*/  FADD R103, R103, -R98 ;  /* 0x8000006267677221 */ /* 0x000fe20000000000 */
[----:B------:R-:W-:-:S04]  /*cf40*/  FMUL R80, R6, 1.4426950216293334961 ;  /* 0x3fb8aa3b06507820 */ /* 0x000fc80000400000 */
[----:B------:R-:W1:Y:S01]  /*cf50*/  MUFU.EX2 R72, R72 ;  /* 0x0000004800487308 */ /* 0x000e620000000800 */
[--C-:B------:R-:W-:Y:S01]  /*cf60*/  FADD R9, R9, -R98.reuse ;  /* 0x8000006209097221 */ /* 0x100fe20000000000 */
[----:B---3--:R-:W-:Y:S01]  /*cf70*/  FADD R6, R70, R83 ;  /* 0x0000005346067221 */ /* 0x008fe20000000000 */
[----:B------:R-:W-:Y:S01]  /*cf80*/  FMUL R100, R103, 1.4426950216293334961 ;  /* 0x3fb8aa3b67647820 */ /* 0x000fe20000400000 */
[----:B------:R-:W-:-:S04]  /*cf90*/  FADD R104, R104, -R98 ;  /* 0x8000006268687221 */ /* 0x000fc80000000000 */
[----:B------:R-:W3:Y:S01]  /*cfa0*/  MUFU.EX2 R75, R75 ;  /* 0x0000004b004b7308 */ /* 0x000ee20000000800 */
[----:B------:R-:W-:Y:S01]  /*cfb0*/  FMUL R83, R9, 1.4426950216293334961 ;  /* 0x3fb8aa3b09537820 */ /* 0x000fe20000400000 */
[----:B0-----:R-:W-:Y:S01]  /*cfc0*/  FADD R9, R5, R6 ;  /* 0x0000000605097221 */ /* 0x001fe20000000000 */
[----:B------:R-:W-:Y:S01]  /*cfd0*/  FMUL R74, R104, 1.4426950216293334961 ;  /* 0x3fb8aa3b684a7820 */ /* 0x000fe20000400000 */
[----:B------:R-:W-:-:S04]  /*cfe0*/  FADD R105, R105, -R98 ;  /* 0x8000006269697221 */ /* 0x000fc80000000000 */
[----:B------:R-:W0:Y:S01]  /*cff0*/  MUFU.EX2 R23, R23 ;  /* 0x0000001700177308 */ /* 0x000e220000000800 */
[--C-:B------:R-:W-:Y:S01]  /*d000*/  FADD R8, R8, -R98.reuse ;  /* 0x8000006208087221 */ /* 0x100fe20000000000 */
[----:B----4-:R-:W-:Y:S01]  /*d010*/  FADD R9, R96, R9 ;  /* 0x0000000960097221 */ /* 0x010fe20000000000 */
[----:B------:R-:W-:Y:S01]  /*d020*/  FMUL R77, R105, 1.4426950216293334961 ;  /* 0x3fb8aa3b694d7820 */ /* 0x000fe20000400000 */
[----:B------:R-:W-:-:S04]  /*d030*/  FADD R106, R106, -R98 ;  /* 0x800000626a6a7221 */ /* 0x000fc80000000000 */
[----:B------:R-:W4:Y:S01]  /*d040*/  MUFU.EX2 R100, R100 ;  /* 0x0000006400647308 */ /* 0x000f220000000800 */
[----:B------:R-:W-:Y:S01]  /*d050*/  FMUL R6, R8, 1.4426950216293334961 ;  /* 0x3fb8aa3b08067820 */ /* 0x000fe20000400000 */
[----:B-1----:R-:W-:Y:S01]  /*d060*/  FADD R8, R72, R9 ;  /* 0x0000000948087221 */ /* 0x002fe20000000000 */
[----:B------:R-:W-:Y:S01]  /*d070*/  FMUL R93, R106, 1.4426950216293334961 ;  /* 0x3fb8aa3b6a5d7820 */ /* 0x000fe20000400000 */
[----:B------:R-:W-:-:S04]  /*d080*/  FADD R107, R107, -R98 ;  /* 0x800000626b6b7221 */ /* 0x000fc80000000000 */
[----:B------:R-:W1:Y:S01]  /*d090*/  MUFU.EX2 R74, R74 ;  /* 0x0000004a004a7308 */ /* 0x000e620000000800 */
[----:B------:R-:W-:Y:S01]  /*d0a0*/  FADD R11, R11, -R98 ;  /* 0x800000620b0b7221 */ /* 0x000fe20000000000 */
        /* <DEDUP_REMOVED lines=9> */
[----:B----4-:R-:W-:Y:S01]  /*d140*/  FADD R11, R100, R11 ;  /* 0x0000000b640b7221 */ /* 0x010fe20000000000 */
        /* <DEDUP_REMOVED lines=8> */
[----:B------:R-:W-:-:S06]  /*d1d0*/  FMUL R7, R7, 1.4426950216293334961 ;  /* 0x3fb8aa3b07077820 */ /* 0x000fcc0000400000 */
[----:B------:R-:W3:Y:S01]  /*d1e0*/  MUFU.EX2 R79, R79 ;  /* 0x0000004f004f7308 */ /* 0x000ee20000000800 */
[----:B0-----:R-:W-:Y:S01]  /*d1f0*/  FADD R11, R93, R8 ;  /* 0x000000085d0b7221 */ /* 0x001fe20000000000 */
[----:B------:R-:W-:-:S06]  /*d200*/  FADD R12, R12, -R98 ;  /* 0x800000620c0c7221 */ /* 0x000fcc0000000000 */
[----:B------:R-:W0:Y:S01]  /*d210*/  MUFU.EX2 R4, R4 ;  /* 0x0000000400047308 */ /* 0x000e220000000800 */
[----:B----4-:R-:W-:Y:S01]  /*d220*/  FADD R11, R102, R11 ;  /* 0x0000000b660b7221 */ /* 0x010fe20000000000 */
[----:B------:R-:W-:Y:S01]  /*d230*/  FADD R10, R10, -R98 ;  /* 0x800000620a0a7221 */ /* 0x000fe20000000000 */
[----:B------:R-:W-:-:S05]  /*d240*/  FMUL R8, R12, 1.4426950216293334961 ;  /* 0x3fb8aa3b0c087820 */ /* 0x000fca0000400000 */
[----:B------:R-:W4:Y:S01]  /*d250*/  MUFU.EX2 R7, R7 ;  /* 0x0000000700077308 */ /* 0x000f220000000800 */
[----:B-1----:R-:W-:Y:S01]  /*d260*/  FADD R12, R78, R11 ;  /* 0x0000000b4e0c7221 */ /* 0x002fe20000000000 */
[----:B------:R-:W-:-:S06]  /*d270*/  FMUL R10, R10, 1.4426950216293334961 ;  /* 0x3fb8aa3b0a0a7820 */ /* 0x000fcc0000400000 */
[----:B------:R-:W1:Y:S01]  /*d280*/  MUFU.EX2 R80, R80 ;  /* 0x0000005000507308 */ /* 0x000e620000000800 */
[----:B---3--:R-:W-:-:S07]  /*d290*/  FADD R11, R79, R12 ;  /* 0x0000000c4f0b7221 */ /* 0x008fce0000000000 */
[----:B------:R-:W3:Y:S01]  /*d2a0*/  MUFU.EX2 R83, R83 ;  /* 0x0000005300537308 */ /* 0x000ee20000000800 */
[----:B------:R-:W-:-:S07]  /*d2b0*/  FADD R13, R13, -R98 ;  /* 0x800000620d0d7221 */ /* 0x000fce0000000000 */
[----:B------:R-:W0:Y:S08]  /*d2c0*/  MUFU.EX2 R6, R6 ;  /* 0x0000000600067308 */ /* 0x000e300000000800 */
[----:B------:R0:W-:Y:S01]  /*d2d0*/  MUFU.EX2 R82, R10 ;  /* 0x0000000a00527308 */ /* 0x0001e20000000800 */
[----:B------:R-:W-:Y:S01]  /*d2e0*/  FMUL R13, R13, 1.4426950216293334961 ;  /* 0x3fb8aa3b0d0d7820 */ /* 0x000fe20000400000 */
[----:B0-----:R-:W-:-:S06]  /*d2f0*/  FADD R10, R4, R11 ;  /* 0x0000000b040a7221 */ /* 0x001fcc0000000000 */
[----:B------:R-:W0:Y:S01]  /*d300*/  MUFU.EX2 R9, R9 ;  /* 0x0000000900097308 */ /* 0x000e220000000800 */
[----:B----4-:R-:W-:Y:S01]  /*d310*/  FADD R11, R7, R10 ;  /* 0x0000000a070b7221 */ /* 0x010fe20000000000 */
[----:B------:R-:W-:-:S03]  /*d320*/  FADD R15, R15, -R98 ;  /* 0x800000620f0f7221 */ /* 0x000fc60000000000 */
[----:B-1----:R-:W-:-:S03]  /*d330*/  FADD R12, R80, R11 ;  /* 0x0000000b500c7221 */ /* 0x002fc60000000000 */
[----:B------:R-:W1:Y:S01]  /*d340*/  MUFU.EX2 R85, R13 ;  /* 0x0000000d00557308 */ /* 0x000e620000000800 */
[----:B------:R-:W-:Y:S01]  /*d350*/  FADD R14, R14, -R98 ;  /* 0x800000620e0e7221 */ /* 0x000fe20000000000 */
[----:B---3--:R-:W-:Y:S01]  /*d360*/  FADD R95, R83, R12 ;  /* 0x0000000c535f7221 */ /* 0x008fe20000000000 */
[----:B------:R-:W-:Y:S01]  /*d370*/  FMUL R15, R15, 1.4426950216293334961 ;  /* 0x3fb8aa3b0f0f7820 */ /* 0x000fe20000400000 */
[----:B------:R-:W-:Y:S01]  /*d380*/  FADD R17, R17, -R98 ;  /* 0x8000006211117221 */ /* 0x000fe20000000000 */
[----:B------:R-:W-:Y:S01]  /*d390*/  FMUL R86, R14, 1.4426950216293334961 ;  /* 0x3fb8aa3b0e567820 */ /* 0x000fe20000400000 */
[----:B------:R-:W-:Y:S02]  /*d3a0*/  FADD R104, R6, R95 ;  /* 0x0000005f06687221 */ /* 0x000fe40000000000 */
[----:B------:R-:W3:Y:S01]  /*d3b0*/  MUFU.EX2 R8, R8 ;  /* 0x0000000800087308 */ /* 0x000ee20000000800 */
[----:B------:R-:W-:Y:S01]  /*d3c0*/  FMUL R89, R17, 1.4426950216293334961 ;  /* 0x3fb8aa3b11597820 */ /* 0x000fe20000400000 */
[----:B0-----:R-:W-:Y:S01]  /*d3d0*/  FADD R17, R9, R104 ;  /* 0x0000006809117221 */ /* 0x001fe20000000000 */
[----:B------:R-:W-:-:S05]  /*d3e0*/  FADD R16, R16, -R98 ;  /* 0x8000006210107221 */ /* 0x000fca0000000000 */
[----:B------:R-:W0:Y:S01]  /*d3f0*/  MUFU.EX2 R13, R15 ;  /* 0x0000000f000d7308 */ /* 0x000e220000000800 */
[----:B------:R-:W-:Y:S01]  /*d400*/  F2FP.SATFINITE.E4M3.F32.PACK_AB_MERGE_C R14, R48, R47, RZ ;  /* 0x0000002f300e723e */ /* 0x000fe200048070ff */
[----:B------:R-:W-:Y:S01]  /*d410*/  FADD R48, R82, R17 ;  /* 0x0000001152307221 */ /* 0x000fe20000000000 */
[----:B------:R-:W-:Y:S01]  /*d420*/  FMUL R47, R16, 1.4426950216293334961 ;  /* 0x3fb8aa3b102f7820 */ /* 0x000fe20000400000 */
[----:B------:R-:W-:-:S04]  /*d430*/  F2FP.SATFINITE.E4M3.F32.PACK_AB_MERGE_C R16, R55, R54, RZ ;  /* 0x000000363710723e */ /* 0x000fc800048070ff */
[----:B------:R-:W4:Y:S01]  /*d440*/  MUFU.EX2 R86, R86 ;  /* 0x0000005600567308 */ /* 0x000f220000000800 */
[----:B------:R-:W-:Y:S01]  /*d450*/  FADD R19, R19, -R98 ;  /* 0x8000006213137221 */ /* 0x000fe20000000000 */
[----:B-1----:R-:W-:-:S06]  /*d460*/  FADD R55, R85, R48 ;  /* 0x0000003055377221 */ /* 0x002fcc0000000000 */
[----:B------:R-:W1:Y:S01]  /*d470*/  MUFU.EX2 R89, R89 ;  /* 0x0000005900597308 */ /* 0x000e620000000800 */
[----:B------:R-:W-:Y:S01]  /*d480*/  FMUL R54, R19, 1.4426950216293334961 ;  /* 0x3fb8aa3b13367820 */ /* 0x000fe20000400000 */
[----:B---3--:R-:W-:Y:S01]  /*d490*/  FADD R48, R8, R55 ;  /* 0x0000003708307221 */ /* 0x008fe20000000000 */
[----:B------:R-:W-:Y:S02]  /*d4a0*/  LOP3.LUT R202, R0, 0x20, RZ, 0x3c, !PT ;  /* 0x0000002000ca7812 */ /* 0x000fe400078e3cff */
[----:B------:R-:W-:-:S03]  /*d4b0*/  F2FP.SATFINITE.E4M3.F32.PACK_AB_MERGE_C R19, R64, R63, RZ ;  /* 0x0000003f4013723e */ /* 0x000fc600048070ff */
[----:B------:R-:W3:Y:S01]  /*d4c0*/  MUFU.EX2 R95, R47 ;  /* 0x0000002f005f7308 */ /* 0x000ee20000000800 */
[----:B0-----:R-:W-:Y:S01]  /*d4d0*/  FADD R55, R13, R48 ;  /* 0x000000300d377221 */ /* 0x001fe20000000000 */
[----:B--2---:R-:W-:Y:S01]  /*d4e0*/  STS.U8 [R0+UR14+0xc000], R71 ;  /* 0x00c0004700007988 */ /* 0x004fe2000800000e */
[----:B------:R-:W-:-:S03]  /*d4f0*/  LOP3.LUT R203, R0, 0x40, RZ, 0x3c, !PT ;  /* 0x0000004000cb7812 */ /* 0x000fc600078e3cff */
[----:B------:R-:W-:Y:S02]  /*d500*/  STS.U8 [R0+UR14+0xc400], R187 ;  /* 0x00c400bb00007988 */ /* 0x000fe4000800000e */
[----:B------:R0:W2:Y:S02]  /*d510*/  MUFU.EX2 R63, R54 ;  /* 0x00000036003f7308 */ /* 0x0000a40000000800 */
[----:B------:R-:W-:Y:S01]  /*d520*/  STS.U8 [R0+UR14+0xc800], R189 ;  /* 0x00c800bd00007988 */ /* 0x000fe2000800000e */
[----:B------:R-:W-:-:S03]  /*d530*/  F2FP.SATFINITE.E4M3.F32.PACK_AB_MERGE_C R17, R58, R57, RZ ;  /* 0x000000393a11723e */ /* 0x000fc600048070ff */
[----:B------:R-:W-:Y:S01]  /*d540*/  STS.U8 [R0+UR14+0xcc00], R193 ;  /* 0x00cc00c100007988 */ /* 0x000fe2000800000e */
[----:B----4-:R-:W-:-:S03]  /*d550*/  FADD R58, R86, R55 ;  /* 0x00000037563a7221 */ /* 0x010fc60000000000 */
[----:B------:R-:W-:Y:S01]  /*d560*/  STS.U8 [R202+UR14+0xc100], R186 ;  /* 0x00c100baca007988 */ /* 0x000fe2000800000e */
[----:B------:R-:W-:-:S03]  /*d570*/  F2FP.SATFINITE.E4M3.F32.PACK_AB_MERGE_C R112, R115, R112, RZ ;  /* 0x000000707370723e */ /* 0x000fc600048070ff */
[----:B------:R-:W-:Y:S01]  /*d580*/  STS.U8 [R202+UR14+0xc500], R188 ;  /* 0x00c500bcca007988 */ /* 0x000fe2000800000e */
[----:B------:R-:W-:-:S03]  /*d590*/  F2FP.SATFINITE.E4M3.F32.PACK_AB_MERGE_C R116, R121, R116, RZ ;  /* 0x000000747974723e */ /* 0x000fc600048070ff */
[----:B------:R-:W-:Y:S01]  /*d5a0*/  STS.U8 [R202+UR14+0xc900], R192 ;  /* 0x00c900c0ca007988 */ /* 0x000fe2000800000e */
[----:B------:R-:W-:Y:S02]  /*d5b0*/  F2FP.SATFINITE.E4M3.F32.PACK_AB_MERGE_C R122, R125, R122, RZ ;  /* 0x0000007a7d7a723e */ /* 0x000fe400048070ff */
[----:B------:R-:W-:Y:S01]  /*d5c0*/  F2FP.SATFINITE.E4M3.F32.PACK_AB_MERGE_C R126, R129, R126, RZ ;  /* 0x0000007e817e723e */ /* 0x000fe200048070ff */
[----:B------:R4:W-:Y:S01]  /*d5d0*/  STS.U8 [R202+UR14+0xcd00], R194 ;  /* 0x00cd00c2ca007988 */ /* 0x0009e2000800000e */
[----:B------:R-:W-:Y:S01]  /*d5e0*/  F2FP.SATFINITE.E4M3.F32.PACK_AB_MERGE_C R168, R171, R168, RZ ;  /* 0x000000a8aba8723e */ /* 0x000fe200048070ff */
[----:B-1----:R-:W-:Y:S01]  /*d5f0*/  FADD R58, R89, R58 ;  /* 0x0000003a593a7221 */ /* 0x002fe20000000000 */
[----:B------:R-:W-:Y:S01]  /*d600*/  F2FP.SATFINITE.E4M3.F32.PACK_AB_MERGE_C R172, R175, R172, RZ ;  /* 0x000000acafac723e */ /* 0x000fe200048070ff */
[----:B------:R-:W-:Y:S01]  /*d610*/  STS.U8 [R203+UR14+0xc200], R196 ;  /* 0x00c200c4cb007988 */ /* 0x000fe2000800000e */
[----:B------:R-:W-:Y:S01]  /*d620*/  F2FP.SATFINITE.E4M3.F32.PACK_AB_MERGE_C R10, R177, R174, RZ ;  /* 0x000000aeb10a723e */ /* 0x000fe200048070ff */
[--C-:B------:R-:W-:Y:S01]  /*d630*/  FADD R18, R18, -R98.reuse ;  /* 0x8000006212127221 */ /* 0x100fe20000000000 */
[----:B------:R-:W-:Y:S01]  /*d640*/  F2FP.SATFINITE.E4M3.F32.PACK_AB_MERGE_C R11, R179, R176, RZ ;  /* 0x000000b0b30b723e */ /* 0x000fe200048070ff */
[----:B------:R-:W-:Y:S01]  /*d650*/  STS.U8 [R203+UR14+0xc600], R198 ;  /* 0x00c600c6cb007988 */ /* 0x000fe2000800000e */
[----:B----4-:R-:W-:Y:S01]  /*d660*/  LOP3.LUT R202, R0, 0x60, RZ, 0x3c, !PT ;  /* 0x0000006000ca7812 */ /* 0x010fe200078e3cff */
[--C-:B------:R-:W-:Y:S01]  /*d670*/  FADD R21, R21, -R98.reuse ;  /* 0x8000006215157221 */ /* 0x100fe20000000000 */
[----:B------:R-:W-:Y:S01]  /*d680*/  F2FP.SATFINITE.E4M3.F32.PACK_AB_MERGE_C R12, R181, R178, RZ ;  /* 0x000000b2b50c723e */ /* 0x000fe200048070ff */
[--C-:B------:R-:W-:Y:S01]  /*d690*/  FADD R30, R30, -R98.reuse ;  /* 0x800000621e1e7221 */ /* 0x100fe20000000000 */
[----:B------:R-:W-:Y:S01]  /*d6a0*/  F2FP.SATFINITE.E4M3.F32.PACK_AB_MERGE_C R180, R183, R180, RZ ;  /* 0x000000b4b7b4723e */ /* 0x000fe200048070ff */
[--C-:B------:R-:W-:Y:S01]  /*d6b0*/  FADD R28, R28, -R98.reuse ;  /* 0x800000621c1c7221 */ /* 0x100fe20000000000 */
[----:B------:R-:W-:Y:S01]  /*d6c0*/  F2FP.SATFINITE.E4M3.F32.PACK_AB_MERGE_C R15, R185, R182, RZ ;  /* 0x000000b6b90f723e */ /* 0x000fe200048070ff */
[----:B------:R-:W-:Y:S01]  /*d6d0*/  STS.U8 [R203+UR14+0xca00], R199 ;  /* 0x00ca00c7cb007988 */ /* 0x000fe2000800000e */
[----:B------:R-:W-:Y:S01]  /*d6e0*/  F2FP.SATFINITE.E4M3.F32.PACK_AB_MERGE_C R96, R96, R5, RZ ;  /* 0x000000056060723e */ /* 0x000fe200048070ff */
[--C-:B------:R-:W-:Y:S01]  /*d6f0*/  FADD R29, R29, -R98.reuse ;  /* 0x800000621d1d7221 */ /* 0x100fe20000000000 */
[----:B0-----:R-:W-:Y:S01]  /*d700*/  F2FP.SATFINITE.E4M3.F32.PACK_AB_MERGE_C R54, R7, R4, RZ ;  /* 0x000000040736723e */ /* 0x001fe200048070ff */
[----:B------:R-:W-:Y:S01]  /*d710*/  STS.U8 [R203+UR14+0xce00], R200 ;  /* 0x00ce00c8cb007988 */ /* 0x000fe2000800000e */
[----:B------:R-:W-:Y:S01]  /*d720*/  F2FP.SATFINITE.E4M3.F32.PACK_AB_MERGE_C R55, R9, R6, RZ ;  /* 0x000000060937723e */ /* 0x000fe200048070ff */
[----:B------:R-:W-:Y:S01]  /*d730*/  FADD R20, R20, -R98 ;  /* 0x8000006214147221 */ /* 0x000fe20000000000 */
[----:B------:R-:W-:Y:S01]  /*d740*/  F2FP.SATFINITE.E4M3.F32.PACK_AB_MERGE_C R57, R13, R8, RZ ;  /* 0x000000080d39723e */ /* 0x000fe200048070ff */
[----:B------:R-:W-:Y:S01]  /*d750*/  STS.U8 [R202+UR14+0xc300], R201 ;  /* 0x00c300c9ca007988 */ /* 0x000fe2000800000e */
[----:B------:R-:W-:-:S02]  /*d760*/  F2FP.SATFINITE.E4M3.F32.PACK_AB_MERGE_C R5, R119, R114, R116 ;  /* 0x000000727705723e */ /* 0x000fc40004807074 */
[----:B------:R-:W-:Y:S02]  /*d770*/  F2FP.SATFINITE.E4M3.F32.PACK_AB_MERGE_C R4, R110, R31, R112 ;  /* 0x0000001f6e04723e */ /* 0x000fe40004807070 */
[----:B------:R-:W-:Y:S02]  /*d780*/  F2FP.SATFINITE.E4M3.F32.PACK_AB_MERGE_C R6, R118, R117, R122 ;  /* 0x000000757606723e */ /* 0x000fe4000480707a */
[----:B------:R-:W-:Y:S01]  /*d790*/  F2FP.SATFINITE.E4M3.F32.PACK_AB_MERGE_C R7, R123, R120, R126 ;  /* 0x000000787b07723e */ /* 0x000fe2000480707e */
[----:B---3--:R-:W-:Y:S01]  /*d7a0*/  FADD R58, R95, R58 ;  /* 0x0000003a5f3a7221 */ /* 0x008fe20000000000 */
[----:B------:R-:W-:Y:S01]  /*d7b0*/  F2FP.SATFINITE.E4M3.F32.PACK_AB_MERGE_C R61, R61, R60, RZ ;  /* 0x0000003c3d3d723e */ /* 0x000fe200048070ff */
[----:B------:R-:W-:Y:S01]  /*d7c0*/  STS.U8 [R202+UR14+0xc700], R26 ;  /* 0x00c7001aca007988 */ /* 0x000fe2000800000e */
[----:B------:R-:W-:Y:S01]  /*d7d0*/  F2FP.SATFINITE.E4M3.F32.PACK_AB_MERGE_C R100, R100, R23, RZ ;  /* 0x000000176464723e */ /* 0x000fe200048070ff */
[----:B------:R-:W-:Y:S01]  /*d7e0*/  FMUL R18, R18, 1.4426950216293334961 ;  /* 0x3fb8aa3b12127820 */ /* 0x000fe20000400000 */
[----:B------:R-:W-:Y:S01]  /*d7f0*/  F2FP.SATFINITE.E4M3.F32.PACK_AB_MERGE_C R9, R131, R128, R172 ;  /* 0x000000808309723e */ /* 0x000fe200048070ac */
[----:B------:R-:W-:Y:S01]  /*d800*/  FMUL R21, R21, 1.4426950216293334961 ;  /* 0x3fb8aa3b15157820 */ /* 0x000fe20000400000 */
[----:B------:R-:W-:Y:S01]  /*d810*/  F2FP.SATFINITE.E4M3.F32.PACK_AB_MERGE_C R8, R127, R124, R168 ;  /* 0x0000007c7f08723e */ /* 0x000fe200048070a8 */
[----:B------:R-:W-:Y:S01]  /*d820*/  FMUL R30, R30, 1.4426950216293334961 ;  /* 0x3fb8aa3b1e1e7820 */ /* 0x000fe20000400000 */
[----:B------:R-:W-:Y:S01]  /*d830*/  F2FP.SATFINITE.E4M3.F32.PACK_AB_MERGE_C R10, R169, R130, R10 ;  /* 0x00000082a90a723e */ /* 0x000fe2000480700a */
[----:B------:R-:W-:Y:S01]  /*d840*/  FMUL R28, R28, 1.4426950216293334961 ;  /* 0x3fb8aa3b1c1c7820 */ /* 0x000fe20000400000 */
[----:B------:R-:W-:-:S02]  /*d850*/  F2FP.SATFINITE.E4M3.F32.PACK_AB_MERGE_C R11, R173, R170, R11 ;  /* 0x000000aaad0b723e */ /* 0x000fc4000480700b */
[----:B------:R-:W-:Y:S01]  /*d860*/  LOP3.LUT R71, R164, 0x10, RZ, 0x3c, !PT ;  /* 0x00000010a4477812 */ /* 0x000fe200078e3cff */
[----:B------:R-:W-:Y:S01]  /*d870*/  STS.U8 [R202+UR14+0xcb00], R90 ;  /* 0x00cb005aca007988 */ /* 0x000fe2000800000e */
[----:B------:R-:W-:Y:S02]  /*d880*/  F2FP.SATFINITE.E4M3.F32.PACK_AB_MERGE_C R66, R67, R66, RZ ;  /* 0x000000424342723e */ /* 0x000fe400048070ff */
[----:B------:R-:W-:Y:S02]  /*d890*/  F2FP.SATFINITE.E4M3.F32.PACK_AB_MERGE_C R184, R191, R184, RZ ;  /* 0x000000b8bfb8723e */ /* 0x000fe400048070ff */
[----:B------:R-:W-:Y:S02]  /*d8a0*/  F2FP.SATFINITE.E4M3.F32.PACK_AB_MERGE_C R190, R195, R190, RZ ;  /* 0x000000bec3be723e */ /* 0x000fe400048070ff */
[----:B------:R-:W-:Y:S02]  /*d8b0*/  F2FP.SATFINITE.E4M3.F32.PACK_AB_MERGE_C R47, R84, R197, RZ ;  /* 0x000000c5542f723e */ /* 0x000fe400048070ff */
[----:B------:R-:W-:-:S02]  /*d8c0*/  F2FP.SATFINITE.E4M3.F32.PACK_AB_MERGE_C R27, R94, R27, RZ ;  /* 0x0000001b5e1b723e */ /* 0x000fc400048070ff */
[----:B------:R-:W-:Y:S02]  /*d8d0*/  F2FP.SATFINITE.E4M3.F32.PACK_AB_MERGE_C R13, R37, R36, R180 ;  /* 0x00000024250d723e */ /* 0x000fe400048070b4 */
[----:B------:R-:W-:Y:S02]  /*d8e0*/  F2FP.SATFINITE.E4M3.F32.PACK_AB_MERGE_C R12, R35, R34, R12 ;  /* 0x00000022230c723e */ /* 0x000fe4000480700c */
[----:B------:R-:W-:Y:S02]  /*d8f0*/  F2FP.SATFINITE.E4M3.F32.PACK_AB_MERGE_C R14, R39, R38, R14 ;  /* 0x00000026270e723e */ /* 0x000fe4000480700e */
[----:B------:R-:W-:Y:S02]  /*d900*/  F2FP.SATFINITE.E4M3.F32.PACK_AB_MERGE_C R15, R41, R40, R15 ;  /* 0x00000028290f723e */ /* 0x000fe4000480700f */
[----:B------:R-:W-:Y:S01]  /*d910*/  LOP3.LUT R23, R164, 0x20, RZ, 0x3c, !PT ;  /* 0x00000020a4177812 */ /* 0x000fe200078e3cff */
[----:B------:R-:W-:Y:S01]  /*d920*/  STS.U8 [R202+UR14+0xcf00], R22 ;  /* 0x00cf0016ca007988 */ /* 0x000fe2000800000e */
[----:B------:R-:W-:Y:S01]  /*d930*/  F2FP.SATFINITE.E4M3.F32.PACK_AB_MERGE_C R91, R92, R91, RZ ;  /* 0x0000005b5c5b723e */ /* 0x000fe200048070ff */
[----:B------:R-:W-:Y:S01]  /*d940*/  FMUL R36, R29, 1.4426950216293334961 ;  /* 0x3fb8aa3b1d247820 */ /* 0x000fe20000400000 */
[----:B------:R-:W-:Y:S01]  /*d950*/  F2FP.SATFINITE.E4M3.F32.PACK_AB_MERGE_C R48, R88, R87, RZ ;  /* 0x000000575830723e */ /* 0x000fe200048070ff */
[----:B------:R-:W-:Y:S01]  /*d960*/  FMUL R38, R20, 1.4426950216293334961 ;  /* 0x3fb8aa3b14267820 */ /* 0x000fe20000400000 */
[----:B------:R-:W-:Y:S01]  /*d970*/  F2FP.SATFINITE.E4M3.F32.PACK_AB_MERGE_C R40, R43, R42, R16 ;  /* 0x0000002a2b28723e */ /* 0x000fe20004807010 */
[--C-:B------:R-:W-:Y:S01]  /*d980*/  FADD R113, R113, -R98.reuse ;  /* 0x8000006271717221 */ /* 0x100fe20000000000 */
[----:B------:R-:W-:Y:S01]  /*d990*/  FADD R111, R111, -R98 ;  /* 0x800000626f6f7221 */ /* 0x000fe20000000000 */
[----:B------:R-:W-:Y:S01]  /*d9a0*/  STS.128 [R164+UR14], R4 ;  /* 0x00000004a4007988 */ /* 0x000fe20008000c0e */
[----:B------:R-:W-:Y:S01]  /*d9b0*/  F2FP.SATFINITE.E4M3.F32.PACK_AB_MERGE_C R41, R45, R44, R17 ;  /* 0x0000002c2d29723e */ /* 0x000fe20004807011 */
[----:B------:R-:W-:Y:S01]  /*d9c0*/  FADD R37, -R98, R167 ;  /* 0x000000a762257221 */ /* 0x000fe20000000100 */
[----:B------:R-:W-:Y:S01]  /*d9d0*/  F2FP.SATFINITE.E4M3.F32.PACK_AB_MERGE_C R42, R49, R46, R61 ;  /* 0x0000002e312a723e */ /* 0x000fe2000480703d */
[----:B--2---:R-:W-:Y:S01]  /*d9e0*/  FADD R58, R63, R58 ;  /* 0x0000003a3f3a7221 */ /* 0x004fe20000000000 */
[----:B------:R-:W-:Y:S01]  /*d9f0*/  F2FP.SATFINITE.E4M3.F32.PACK_AB_MERGE_C R43, R51, R50, R19 ;  /* 0x00000032332b723e */ /* 0x000fe20004807013 */
[----:B------:R0:W-:Y:S01]  /*da00*/  STS.128 [R71+UR14], R8 ;  /* 0x0000000847007988 */ /* 0x0001e20008000c0e */
[----:B------:R-:W-:Y:S01]  /*da10*/  LOP3.LUT R87, R164, 0x30, RZ, 0x3c, !PT ;  /* 0x00000030a4577812 */ /* 0x000fe200078e3cff */
[----:B------:R-:W-:Y:S01]  /*da20*/  MUFU.EX2 R67, R21 ;  /* 0x0000001500437308 */ /* 0x000fe20000000800 */
[----:B------:R-:W-:Y:S01]  /*da30*/  F2FP.SATFINITE.E4M3.F32.PACK_AB_MERGE_C R60, R63, R95, RZ ;  /* 0x0000005f3f3c723e */ /* 0x000fe200048070ff */
[----:B------:R1:W-:Y:S01]  /*da40*/  STS.128 [R23+UR14], R12 ;  /* 0x0000000c17007988 */ /* 0x0003e20008000c0e */
[----:B------:R-:W-:-:S02]  /*da50*/  F2FP.SATFINITE.E4M3.F32.PACK_AB_MERGE_C R45, R59, R56, R184 ;  /* 0x000000383b2d723e */ /* 0x000fc400048070b8 */
[----:B------:R-:W-:Y:S02]  /*da60*/  F2FP.SATFINITE.E4M3.F32.PACK_AB_MERGE_C R44, R53, R52, R66 ;  /* 0x00000034352c723e */ /* 0x000fe40004807042 */
[----:B------:R-:W-:Y:S01]  /*da70*/  F2FP.SATFINITE.E4M3.F32.PACK_AB_MERGE_C R46, R65, R62, R190 ;  /* 0x0000003e412e723e */ /* 0x000fe200048070be */
[----:B------:R-:W-:Y:S01]  /*da80*/  MUFU.EX2 R63, R18 ;  /* 0x00000012003f7308 */ /* 0x000fe20000000800 */
[----:B------:R-:W-:Y:S02]  /*da90*/  F2FP.SATFINITE.E4M3.F32.PACK_AB_MERGE_C R47, R73, R68, R47 ;  /* 0x00000044492f723e */ /* 0x000fe4000480702f */
[----:B------:R-:W-:Y:S01]  /*daa0*/  LOP3.LUT R84, R164, 0x40, RZ, 0x3c, !PT ;  /* 0x00000040a4547812 */ /* 0x000fe200078e3cff */
[----:B------:R-:W-:Y:S01]  /*dab0*/  FMUL R113, R113, 1.4426950216293334961 ;  /* 0x3fb8aa3b71717820 */ /* 0x000fe20000400000 */
[----:B------:R-:W-:Y:S01]  /*dac0*/  F2FP.SATFINITE.E4M3.F32.PACK_AB_MERGE_C R49, R33, R32, R91 ;  /* 0x000000202131723e */ /* 0x000fe2000480705b */
[----:B------:R-:W-:Y:S01]  /*dad0*/  FMUL R111, R111, 1.4426950216293334961 ;  /* 0x3fb8aa3b6f6f7820 */ /* 0x000fe20000400000 */
[----:B------:R-:W-:Y:S01]  /*dae0*/  F2FP.SATFINITE.E4M3.F32.PACK_AB_MERGE_C R50, R25, R24, R27 ;  /* 0x000000181932723e */ /* 0x000fe2000480701b */
[----:B------:R-:W-:Y:S01]  /*daf0*/  MUFU.EX2 R64, R30 ;  /* 0x0000001e00407308 */ /* 0x000fe20000000800 */
[----:B------:R-:W-:Y:S01]  /*db00*/  FMUL R52, R37, 1.4426950216293334961 ;  /* 0x3fb8aa3b25347820 */ /* 0x000fe20000400000 */
[----:B------:R-:W-:Y:S06]  /*db10*/  STS.128 [R87+UR14], R40 ;  /* 0x0000002857007988 */ /* 0x000fec0008000c0e */
[----:B0-----:R1:W0:Y:S01]  /*db20*/  MUFU.EX2 R71, R28 ;  /* 0x0000001c00477308 */ /* 0x0012220000000800 */
[----:B------:R2:W-:Y:S07]  /*db30*/  STS.128 [R84+UR14], R44 ;  /* 0x0000002c54007988 */ /* 0x0005ee0008000c0e */
[----:B------:R-:W-:Y:S01]  /*db40*/  MUFU.EX2 R56, R36 ;  /* 0x0000002400387308 */ /* 0x000fe20000000800 */
[----:B-1----:R-:W1:Y:S07]  /*db50*/  LDTM.x32 R4, tmem[UR17] ;  /* 0x00000011000479ee */ /* 0x002e6e00082c0000 */
[----:B------:R3:W4:Y:S08]  /*db60*/  MUFU.EX2 R53, R38 ;  /* 0x0000002600357308 */ /* 0x0007300000000800 */
[----:B--2---:R-:W-:Y:S01]  /*db70*/  MUFU.EX2 R44, R111 ;  /* 0x0000006f002c7308 */ /* 0x004fe20000000800 */
[----:B---3--:R-:W-:-:S07]  /*db80*/  F2FP.SATFINITE.E4M3.F32.PACK_AB_MERGE_C R38, R79, R78, R54 ;  /* 0x0000004e4f26723e */ /* 0x008fce0004807036 */
[----:B------:R-:W2:Y:S01]  /*db90*/  MUFU.EX2 R54, R113 ;  /* 0x0000007100367308 */ /* 0x000ea20000000800 */
[----:B------:R-:W-:-:S07]  /*dba0*/  F2FP.SATFINITE.E4M3.F32.PACK_AB_MERGE_C R48, R81, R76, R48 ;  /* 0x0000004c5130723e */ /* 0x000fce0004807030 */
[----:B------:R-:W1:Y:S01]  /*dbb0*/  MUFU.EX2 R52, R52 ;  /* 0x0000003400347308 */ /* 0x000e620000000800 */
[----:B------:R-:W-:Y:S02]  /*dbc0*/  F2FP.SATFINITE.E4M3.F32.PACK_AB_MERGE_C R51, R70, R69, R96 ;  /* 0x000000454633723e */ /* 0x000fe40004807060 */
[----:B------:R-:W-:Y:S02]  /*dbd0*/  LOP3.LUT R39, R164, 0x50, RZ, 0x3c, !PT ;  /* 0x00000050a4277812 */ /* 0x000fe400078e3cff */
[----:B------:R-:W-:Y:S02]  /*dbe0*/  F2FP.SATFINITE.E4M3.F32.PACK_AB_MERGE_C R93, R102, R93, RZ ;  /* 0x0000005d665d723e */ /* 0x000fe400048070ff */
[----:B0-----:R-:W-:Y:S02]  /*dbf0*/  F2FP.SATFINITE.E4M3.F32.PACK_AB_MERGE_C R42, R71, R64, RZ ;  /* 0x00000040472a723e */ /* 0x001fe400048070ff */
[----:B----4-:R-:W-:Y:S01]  /*dc00*/  F2FP.SATFINITE.E4M3.F32.PACK_AB_MERGE_C R43, R53, R56, RZ ;  /* 0x00000038352b723e */ /* 0x010fe200048070ff */
[----:B------:R0:W-:Y:S01]  /*dc10*/  STS.128 [R39+UR14], R48 ;  /* 0x0000003027007988 */ /* 0x0001e20008000c0e */
[----:B------:R-:W-:-:S02]  /*dc20*/  F2FP.SATFINITE.E4M3.F32.PACK_AB_MERGE_C R37, R77, R74, R93 ;  /* 0x0000004a4d25723e */ /* 0x000fc4000480705d */
[----:B------:R-:W-:Y:S02]  /*dc30*/  F2FP.SATFINITE.E4M3.F32.PACK_AB_MERGE_C R36, R75, R72, R100 ;  /* 0x000000484b24723e */ /* 0x000fe40004807064 */
[----:B------:R-:W-:Y:S02]  /*dc40*/  LOP3.LUT R47, R164, 0x60, RZ, 0x3c, !PT ;  /* 0x00000060a42f7812 */ /* 0x000fe400078e3cff */
[----:B------:R-:W-:Y:S02]  /*dc50*/  F2FP.SATFINITE.E4M3.F32.PACK_AB_MERGE_C R41, R89, R86, R60 ;  /* 0x000000565929723e */ /* 0x000fe4000480703c */
[----:B------:R-:W-:Y:S02]  /*dc60*/  F2FP.SATFINITE.E4M3.F32.PACK_AB_MERGE_C R40, R85, R82, R57 ;  /* 0x000000525528723e */ /* 0x000fe40004807039 */
[----:B------:R-:W-:Y:S02]  /*dc70*/  F2FP.SATFINITE.E4M3.F32.PACK_AB_MERGE_C R42, R67, R63, R42 ;  /* 0x0000003f432a723e */ /* 0x000fe4000480702a */
[----:B--2---:R-:W-:-:S02]  /*dc80*/  F2FP.SATFINITE.E4M3.F32.PACK_AB_MERGE_C R43, R44, R54, R43 ;  /* 0x000000362c2b723e */ /* 0x004fc4000480702b */
[----:B------:R-:W-:Y:S02]  /*dc90*/  LOP3.LUT R46, R164, 0x70, RZ, 0x3c, !PT ;  /* 0x00000070a42e7812 */ /* 0x000fe400078e3cff */
[----:B0-----:R-:W-:Y:S01]  /*dca0*/  F2FP.SATFINITE.E4M3.F32.PACK_AB_MERGE_C R39, R83, R80, R55 ;  /* 0x000000505327723e */ /* 0x001fe20004807037 */
        /* <DEDUP_REMOVED lines=31> */
[----:B------:R-:W-:Y:S01]  /*dea0*/  FMUL R35, R52, R35 ;  /* 0x0000002334237220 */ /* 0x000fe20000400000 */
[----:B------:R0:W-:Y:S04]  /*deb0*/  STS.128 [R47+UR14], R36 ;  /* 0x000000242f007988 */ /* 0x0001e80008000c0e */
[----:B------:R0:W-:Y:S01]  /*dec0*/  STS.128 [R46+UR14], R40 ;  /* 0x000000282e007988 */ /* 0x0001e20008000c0e */
[----:B------:R-:W-:Y:S01]  /*ded0*/  NOP ;  /* 0x0000000000007918 */ /* 0x000fe20000000000 */
[----:B------:R0:W-:Y:S01]  /*dee0*/  STTM.x32 tmem[UR17], R4 ;  /* 0x00000004000079ed */ /* 0x0001e200082c0011 */
[----:B------:R-:W1:Y:S02]  /*def0*/  FENCE.VIEW.ASYNC.T ;  /* 0x00000000000073c6 */ /* 0x000e640000000200 */
[----:B-1----:R-:W-:Y:S01]  /*df00*/  BAR.SYNC.DEFER_BLOCKING 0x0 ;  /* 0x0000000000007b1d */ /* 0x002fe20000010000 */
[----:B------:R-:W-:-:S05]  /*df10*/  FADD R58, R63, R58 ;  /* 0x0000003a3f3a7221 */ /* 0x000fca0000000000 */
[----:B------:R1:W-:Y:S06]  /*df20*/  MEMBAR.ALL.CTA ;  /* 0x0000000000007992 */ /* 0x0003ec0000008000 */
[----:B-1----:R-:W1:Y:S01]  /*df30*/  FENCE.VIEW.ASYNC.S ;  /* 0x00000000000073c6 */ /* 0x002e620000000000 */
[----:B------:R-:W-:-:S04]  /*df40*/  FADD R45, R67, R58 ;  /* 0x0000003a432d7221 */ /* 0x000fc80000000000 */
[----:B------:R-:W-:-:S04]  /*df50*/  FADD R45, R64, R45 ;  /* 0x0000002d402d7221 */ /* 0x000fc80000000000 */
[----:B------:R-:W-:-:S04]  /*df60*/  FADD R45, R71, R45 ;  /* 0x0000002d472d7221 */ /* 0x000fc80000000000 */
[----:B------:R-:W-:-:S04]  /*df70*/  FADD R45, R54, R45 ;  /* 0x0000002d362d7221 */ /* 0x000fc80000000000 */
[----:B------:R-:W-:Y:S01]  /*df80*/  FADD R45, R44, R45 ;  /* 0x0000002d2c2d7221 */ /* 0x000fe20000000000 */
[----:B------:R-:W-:-:S03]  /*df90*/  ULEA UR18, UR27, UR14, 0x3 ;  /* 0x0000000e1b127291 */ /* 0x000fc6000f8e18ff */
[----:B------:R-:W-:Y:S01]  /*dfa0*/  FADD R45, R56, R45 ;  /* 0x0000002d382d7221 */ /* 0x000fe20000000000 */
[----:B------:R-:W-:-:S03]  /*dfb0*/  UIADD3 UR18, UPT, UPT, UR18, 0xd000, URZ ;  /* 0x0000d00012127890 */ /* 0x000fc6000fffe0ff */
[----:B------:R-:W-:Y:S01]  /*dfc0*/  FADD R45, R53, R45 ;  /* 0x0000002d352d7221 */ /* 0x000fe20000000000 */
[----:B------:R-:W-:Y:S01]  /*dfd0*/  UMOV UR6, UR4 ;  /* 0x0000000400067c82 */ /* 0x000fe20008000000 */
[----:B-1----:R-:W-:Y:S06]  /*dfe0*/  BAR.SYNC.DEFER_BLOCKING 0x0 ;  /* 0x0000000000007b1d */ /* 0x002fec0000010000 */
[----:B------:R-:W-:Y:S05]  /*dff0*/  BRA.U UP2, `(.L_x_15) ;  /* 0x0000000102887547 */ /* 0x000fea000b800000 */
[----:B------:R-:W-:Y:S02]  /*e000*/  UIADD3 UR7, UPT, UPT, UR15, 0x20, URZ ;  /* 0x000000200f077890 */ /* 0x000fe4000fffe0ff */
[----:B------:R-:W-:Y:S02]  /*e010*/  UIADD3 UR70, UPT, UPT, UR15, 0x20, URZ ;  /* 0x000000200f467890 */ /* 0x000fe4000fffe0ff */
[----:B------:R-:W-:Y:S01]  /*e020*/  UIADD3 UR71, UPT, UPT, UR15, 0x20, URZ ;  /* 0x000000200f477890 */ /* 0x000fe2000fffe0ff */
[----:B------:R-:W-:Y:S01]  /*e030*/  UMOV UR22, 0x0 ;  /* 0x0000000000167882 */ /* 0x000fe20000000000 */
[----:B------:R-:W-:Y:S01]  /*e040*/  UMOV UR23, 0x8080010 ;  /* 0x0808001000177882 */ /* 0x000fe20000000000 */
[----:B------:R-:W-:Y:S01]  /*e050*/  UMOV UR25, 0x40004040 ;  /* 0x4000404000197882 */ /* 0x000fe20000000000 */
[----:B------:R-:W-:Y:S02]  /*e060*/  UIADD3 UR72, UPT, UPT, UR15, 0x20, URZ ;  /* 0x000000200f487890 */ /* 0x000fe4000fffe0ff */
[----:B------:R1:W-:Y:S01]  /*e070*/  UTCQMMA gdesc[UR24], gdesc[UR12], tmem[UR15], tmem[UR22], idesc[UR23], UPT ;  /* 0x00ff160c180075ea */ /* 0x0003e2000b80030f */
[----:B------:R-:W-:Y:S01]  /*e080*/  UMOV UR54, 0x0 ;  /* 0x0000000000367882 */ /* 0x000fe20000000000 */
        /* <DEDUP_REMOVED lines=14> */
[----:B------:R-:W-:Y:S01]  /*e170*/  UMOV UR4, UR18 ;  /* 0x0000001200047c82 */ /* 0x000fe20008000000 */
[----:B------:R-:W-:Y:S01]  /*e180*/  UMOV UR5, URZ ;  /* 0x000000ff00057c82 */ /* 0x000fe20008000000 */
[----:B------:R1:W-:Y:S01]  /*e190*/  UTCQMMA gdesc[UR40], gdesc[UR12], tmem[UR7], tmem[UR60], idesc[UR61], UPT ;  /* 0x00ff3c0c280075ea */ /* 0x0003e2000b800307 */
[----:B------:R-:W-:Y:S01]  /*e1a0*/  UMOV UR66, 0x0 ;  /* 0x0000000000427882 */ /* 0x000fe20000000000 */
[----:B------:R-:W-:Y:S01]  /*e1b0*/  UMOV UR67, 0x8080010 ;  /* 0x0808001000437882 */ /* 0x000fe20000000000 */
[----:B------:R1:W-:Y:S01]  /*e1c0*/  UTCQMMA gdesc[UR42], gdesc[UR34], tmem[UR70], tmem[UR62], idesc[UR63], UPT ;  /* 0x00ff3e222a0075ea */ /* 0x0003e2000b800346 */
[----:B------:R-:W-:Y:S01]  /*e1d0*/  UMOV UR4, UR4 ;  /* 0x0000000400047c82 */ /* 0x000fe20008000000 */
[----:B------:R1:W-:Y:S01]  /*e1e0*/  UTCQMMA gdesc[UR44], gdesc[UR48], tmem[UR71], tmem[UR64], idesc[UR65], UPT ;  /* 0x00ff40302c0075ea */ /* 0x0003e2000b800347 */
[----:B------:R1:W-:Y:S01]  /*e1f0*/  UTCQMMA gdesc[UR46], gdesc[UR50], tmem[UR72], tmem[UR66], idesc[UR67], UPT ;  /* 0x00ff42322e0075ea */ /* 0x0003e2000b800348 */
[----:B------:R1:W-:Y:S01]  /*e200*/  UTCBAR [UR4], URZ ;  /* 0x000000ff040073e9 */ /* 0x0003e200080000ff */
[----:B------:R-:W-:Y:S01]  /*e210*/  NOP ;  /* 0x0000000000007918 */ /* 0x000fe20000000000 */
.L_x_15:
[----:B0-----:R-:W2:Y:S01]  /*e220*/  LDL.LU R4, [R1+0x128] ;  /* 0x0001280001047983 */ /* 0x001ea20000300800 */
[----:B------:R-:W-:Y:S01]  /*e230*/  IADD3 R166, P0, PT, R166, 0x80, RZ ;  /* 0x00000080a6a67810 */ /* 0x000fe20007f1e0ff */
[----:B------:R-:W-:Y:S01]  /*e240*/  UIADD3 UR27, UPT, UPT, UR27, 0x1, URZ ;  /* 0x000000011b1b7890 */ /* 0x000fe2000fffe0ff */
[----:B------:R-:W-:Y:S01]  /*e250*/  IMAD.MOV.U32 R167, RZ, RZ, R98 ;  /* 0x000000ffffa77224 */ /* 0x000fe200078e0062 */
[----:B------:R-:W-:Y:S02]  /*e260*/  UIADD3 UR53, UPT, UPT, UR21, UR53, URZ ;  /* 0x0000003515357290 */ /* 0x000fe4000fffe0ff */
[----:B------:R-:W-:Y:S01]  /*e270*/  IMAD.X R165, RZ, RZ, R165, P0 ;  /* 0x000000ffffa57224 */ /* 0x000fe200000e06a5 */
[----:B------:R-:W-:Y:S01]  /*e280*/  ISETP.GE.U32.AND P0, PT, R166, UR16, PT ;  /* 0x00000010a6007c0c */ /* 0x000fe2000bf06070 */
[----:B------:R-:W-:Y:S02]  /*e290*/  UISETP.GT.AND UP3, UPT, UR27, 0x1, UPT ;  /* 0x000000011b00788c */ /* 0x000fe4000bf64270 */
[----:B------:R-:W-:Y:S01]  /*e2a0*/  UIADD3 UR8, UPT, UPT, UR26, UR8, URZ ;  /* 0x000000081a087290 */ /* 0x000fe2000fffe0ff */
[----:B------:R-:W-:Y:S01]  /*e2b0*/  ISETP.GE.U32.AND.EX P0, PT, R165, RZ, PT, P0 ;  /* 0x000000ffa500720c */ /* 0x000fe20003f06100 */
[----:B-1----:R-:W-:-:S02]  /*e2c0*/  USEL UR4, URZ, 0x1, !UP3 ;  /* 0x00000001ff047887 */ /* 0x002fc4000d800000 */
[----:B------:R-:W-:Y:S02]  /*e2d0*/  USEL UR27, UR27, URZ, !UP3 ;  /* 0x000000ff1b1b7287 */ /* 0x000fe4000d800000 */
[----:B------:R-:W-:Y:S02]  /*e2e0*/  ULOP3.LUT UR4, UR6, UR4, URZ, 0x3c, !UPT ;  /* 0x0000000406047292 */ /* 0x000fe4000f8e3cff */
[----:B------:R-:W-:Y:S01]  /*e2f0*/  UMOV UR5, UR6 ;  /* 0x0000000600057c82 */ /* 0x000fe20008000000 */
[----:B--2---:R-:W-:-:S05]  /*e300*/  FFMA R4, R52, R4, R45 ;  /* 0x0000000434047223 */ /* 0x004fca000000002d */
[----:B------:R2:W-:Y:S01]  /*e310*/  STL [R1+0x128], R4 ;  /* 0x0001280401007387 */ /* 0x0005e20000100800 */
[----:B------:R-:W-:Y:S05]  /*e320*/  @!P0 BRA `(.L_x_16) ;  /* 0xffffff8800cc8947 */ /* 0x000fea000383ffff */
.L_x_11:
[----:B------:R-:W3:Y:S01]  /*e330*/  LDL.LU R41, [R1+0x128] ;  /* 0x0001280001297983 */ /* 0x000ee20000300800 */
[----:B------:R-:W-:Y:S01]  /*e340*/  UISETP.GE.AND UP1, UPT, UR52, 0x1, UPT ;  /* 0x000000013400788c */ /* 0x000fe2000bf26270 */
[C---:B---3--:R-:W-:Y:S01]  /*e350*/  FMUL R0, R41.reuse, 8388608 ;  /* 0x4b00000029007820 */ /* 0x048fe20000400000 */
[----:B------:R-:W-:-:S04]  /*e360*/  FSETP.GEU.AND P1, PT, R41, 1.175494350822287508e-38, PT ;  /* 0x008000002900780b */ /* 0x000fc80003f2e000 */
[----:B------:R-:W-:-:S03]  /*e370*/  FSEL R43, R0, R41, !P1 ;  /* 0x00000029002b7208 */ /* 0x000fc60004800000 */
[----:B------:R-:W-:Y:S06]  /*e380*/  BRA.U !UP1, `(.L_x_17) ;  /* 0x0000000109107547 */ /* 0x000fec000b800000 */
[----:B------:R-:W-:-:S06]  /*e390*/  USHF.L.U32 UR6, UR6, 0x1f, URZ ;  /* 0x0000001f06067899 */ /* 0x000fcc00080006ff */
[----:B------:R-:W-:-:S04]  /*e3a0*/  IMAD.U32 R0, RZ, RZ, UR6 ;  /* 0x00000006ff007e24 */ /* 0x000fc8000f8e00ff */
[----:B------:R-:W3:Y:S02]  /*e3b0*/  SYNCS.PHASECHK.TRANS64.TRYWAIT P0, [UR18], R0 ;  /* 0x00000000ff0075a7 */ /* 0x000ee40008001112 */
[----:B---3--:R-:W-:Y:S05]  /*e3c0*/  @!P0 BRA `(.L_x_18) ;  /* 0x00000018000c8947 */ /* 0x008fea0003800000 */
.L_x_17:
[----:B------:R-:W-:Y:S01]  /*e3d0*/  BAR.SYNC.DEFER_BLOCKING 0x0 ;  /* 0x0000000000007b1d */ /* 0x000fe20000010000 */
[----:B------:R-:W-:Y:S01]  /*e3e0*/  VIADD R0, R43, 0xc0cafb0d ;  /* 0xc0cafb0d2b007836 */ /* 0x000fe20000000000 */
[----:B------:R-:W-:Y:S01]  /*e3f0*/  LOP3.LUT P3, RZ, R2, 0xff, RZ, 0xc0, !PT ;  /* 0x000000ff02ff7812 */ /* 0x000fe2000786c0ff */
[----:B------:R-:W-:Y:S01]  /*e400*/  IMAD.MOV.U32 R39, RZ, RZ, 0x3dc6b27f ;  /* 0x3dc6b27fff277424 */ /* 0x000fe200078e00ff */
[C---:B------:R-:W-:Y:S02]  /*e410*/  FSETP.GT.AND P0, PT, |R41|.reuse, 8.50705917302346158658e+37, PT ;  /* 0x7e8000002900780b */ /* 0x040fe40003f04200 */
[----:B------:R-:W-:Y:S01]  /*e420*/  LOP3.LUT R2, R0, 0xff800000, RZ, 0xc0, !PT ;  /* 0xff80000000027812 */ /* 0x000fe200078ec0ff */
[----:B-1----:R-:W1:Y:S01]  /*e430*/  LDCU.64 UR4, c[0x0][0x3e0] ;  /* 0x00007c00ff0477ac */ /* 0x002e620008000a00 */
[----:B------:R-:W-:Y:S01]  /*e440*/  FSETP.GEU.AND P2, PT, |R41|, 1.175494350822287508e-38, PT ;  /* 0x008000002900780b */ /* 0x000fe20003f4e200 */
[----:B------:R-:W3:Y:S01]  /*e450*/  LDC R103, c[0x0][0x3e8] ;  /* 0x0000fa00ff677b82 */ /* 0x000ee20000000800 */
[----:B------:R-:W-:Y:S01]  /*e460*/  I2FP.F32.S32 R37, R2 ;  /* 0x0000000200257245 */ /* 0x000fe20000201400 */
[----:B------:R-:W-:Y:S01]  /*e470*/  IMAD.IADD R36, R43, 0x1, -R2 ;  /* 0x000000012b247824 */ /* 0x000fe200078e0a02 */
[----:B------:R-:W-:-:S02]  /*e480*/  FSEL R0, RZ, -23, P1 ;  /* 0xc1b80000ff007808 */ /* 0x000fc40000800000 */
[----:B------:R-:W-:Y:S01]  /*e490*/  FSETP.NEU.AND P1, PT, R43, RZ, PT ;  /* 0x000000ff2b00720b */ /* 0x000fe20003f2d000 */
[----:B------:R-:W-:Y:S02]  /*e4a0*/  FADD R36, R36, -1 ;  /* 0xbf80000024247421 */ /* 0x000fe40000000000 */
[----:B------:R-:W-:Y:S01]  /*e4b0*/  @P0 FMUL R41, R41, 0.25 ;  /* 0x3e80000029290820 */ /* 0x000fe20000400000 */
[----:B------:R-:W-:Y:S01]  /*e4c0*/  FFMA.FTZ R0, R37, 1.1920928955078125e-07, R0 ;  /* 0x3400000025007823 */ /* 0x000fe20000010000 */
[C---:B------:R-:W-:Y:S02]  /*e4d0*/  FFMA.FTZ R39, R36.reuse, R39, -0.16845393180847167969 ;  /* 0xbe2c7f3024277423 */ /* 0x040fe40000010027 */
[----:B------:R-:W-:Y:S02]  /*e4e0*/  @!P2 FMUL R41, R41, 16777216 ;  /* 0x4b8000002929a820 */ /* 0x000fe40000400000 */
[C---:B------:R-:W-:Y:S01]  /*e4f0*/  FFMA.FTZ R39, R36.reuse, R39, 0.1716887056827545166 ;  /* 0x3e2fcf2a24277423 */ /* 0x040fe20000010027 */
[----:B------:R-:W4:Y:S02]  /*e500*/  @!P3 SYNCS.CCTL.IV [UR14+0xd000] ;  /* 0x00d00000ff00b9b1 */ /* 0x000f24000800000e */
[----:B----4-:R-:W-:Y:S01]  /*e510*/  BAR.SYNC.DEFER_BLOCKING 0x0 ;  /* 0x0000000000007b1d */ /* 0x010fe20000010000 */
[----:B-1----:R-:W-:Y:S01]  /*e520*/  UIMAD UR4, UR9, UR4, URZ ;  /* 0x00000004090472a4 */ /* 0x002fe2000f8e02ff */
[----:B------:R-:W-:-:S04]  /*e530*/  FFMA.FTZ R39, R36, R39, -0.17900948226451873779 ;  /* 0xbe374e4324277423 */ /* 0x000fc80000010027 */
[C---:B------:R-:W-:Y:S01]  /*e540*/  FFMA.FTZ R39, R36.reuse, R39, 0.20512372255325317383 ;  /* 0x3e520bf424277423 */ /* 0x040fe20000010027 */
[----:B------:R1:W4:Y:S01]  /*e550*/  MUFU.RCP R2, R41 ;  /* 0x0000002900027308 */ /* 0x0003220000001000 */
[----:B0-2---:R-:W0:Y:S01]  /*e560*/  LDTM.x32 R4, tmem[UR17] ;  /* 0x00000011000479ee */ /* 0x005e2200082c0000 */
[C---:B---3--:R-:W-:Y:S02]  /*e570*/  IMAD.SHL.U32 R37, R103.reuse, 0x10, RZ ;  /* 0x0000001067257824 */ /* 0x048fe400078e00ff */
[C---:B------:R-:W-:Y:S01]  /*e580*/  FFMA.FTZ R39, R36.reuse, R39, -0.24046532809734344482 ;  /* 0xbe763c8b24277423 */ /* 0x040fe20000010027 */
[C---:B------:R-:W-:Y:S02]  /*e590*/  IMAD R45, R103.reuse, 0x14, RZ ;  /* 0x00000014672d7824 */ /* 0x040fe400078e02ff */
[C---:B------:R-:W-:Y:S02]  /*e5a0*/  IMAD R47, R103.reuse, 0x15, RZ ;  /* 0x00000015672f7824 */ /* 0x040fe400078e02ff */
[----:B------:R-:W-:Y:S01]  /*e5b0*/  FFMA.FTZ R39, R36, R39, 0.28857114911079406738 ;  /* 0x3e93bf9924277423 */ /* 0x000fe20000010027 */
[C---:B------:R-:W-:Y:S01]  /*e5c0*/  IMAD R49, R103.reuse, 0x16, RZ ;  /* 0x0000001667317824 */ /* 0x040fe200078e02ff */
[----:B-1----:R-:W1:Y:S01]  /*e5d0*/  LDC.64 R40, c[0x0][0x398] ;  /* 0x0000e600ff287b82 */ /* 0x002e620000000a00 */
[----:B------:R-:W-:-:S02]  /*e5e0*/  IMAD R51, R103, 0x17, RZ ;  /* 0x0000001767337824 */ /* 0x000fc400078e02ff */
[C---:B------:R-:W-:Y:S01]  /*e5f0*/  FFMA.FTZ R39, R36.reuse, R39, -0.36067417263984680176 ;  /* 0xbeb8aa4924277423 */ /* 0x040fe20000010027 */
[C---:B------:R-:W-:Y:S02]  /*e600*/  IMAD R53, R103.reuse, 0x18, RZ ;  /* 0x0000001867357824 */ /* 0x040fe400078e02ff */
[C---:B------:R-:W-:Y:S02]  /*e610*/  IMAD R55, R103.reuse, 0x19, RZ ;  /* 0x0000001967377824 */ /* 0x040fe400078e02ff */
[C---:B------:R-:W-:Y:S01]  /*e620*/  FFMA.FTZ R39, R36.reuse, R39, 0.48089820146560668945 ;  /* 0x3ef6384a24277423 */ /* 0x040fe20000010027 */
[C---:B------:R-:W-:Y:S01]  /*e630*/  IMAD R57, R103.reuse, 0x1a, RZ ;  /* 0x0000001a67397824 */ /* 0x040fe200078e02ff */
[----:B------:R-:W2:Y:S01]  /*e640*/  @!P3 SYNCS.CCTL.IV [UR14+0xd008] ;  /* 0x00d00800ff00b9b1 */ /* 0x000ea2000800000e */
[C---:B------:R-:W-:Y:S02]  /*e650*/  IMAD R59, R103.reuse, 0x1b, RZ ;  /* 0x0000001b673b7824 */ /* 0x040fe400078e02ff */
[----:B------:R-:W-:Y:S01]  /*e660*/  FFMA.FTZ R39, R36, R39, -0.72134751081466674805 ;  /* 0xbf38aa3b24277423 */ /* 0x000fe20000010027 */
[C---:B------:R-:W-:Y:S01]  /*e670*/  IMAD R61, R103.reuse, 0x1c, RZ ;  /* 0x0000001c673d7824 */ /* 0x040fe200078e02ff */
[----:B------:R-:W-:Y:S01]  /*e680*/  NOP ;  /* 0x0000000000007918 */ /* 0x000fe20000000000 */
[----:B------:R-:W-:-:S02]  /*e690*/  IMAD R63, R103, 0x1d, RZ ;  /* 0x0000001d673f7824 */ /* 0x000fc400078e02ff */
[----:B------:R-:W-:Y:S01]  /*e6a0*/  FMUL R39, R36, R39 ;  /* 0x0000002724277220 */ /* 0x000fe20000400000 */
[----:B------:R-:W-:Y:S02]  /*e6b0*/  IMAD R65, R103, 0x1e, RZ ;  /* 0x0000001e67417824 */ /* 0x000fe400078e02ff */
[----:B0-----:R-:W-:Y:S01]  /*e6c0*/  @P0 FMUL R4, R4, 0.25 ;  /* 0x3e80000004040820 */ /* 0x001fe20000400000 */
[----:B------:R-:W-:Y:S01]  /*e6d0*/  @P0 FMUL R5, R5, 0.25 ;  /* 0x3e80000005050820 */ /* 0x000fe20000400000 */
        /* <DEDUP_REMOVED lines=30> */
[----:B------:R-:W-:Y:S01]  /*e8c0*/  ISETP.GE.U32.AND P0, PT, R43, 0x7f800000, PT ;  /* 0x7f8000002b00780c */ /* 0x000fe20003f06070 */
[----:B------:R-:W-:Y:S01]  /*e8d0*/  @!P2 FMUL R4, R4, 16777216 ;  /* 0x4b8000000404a820 */ /* 0x000fe20000400000 */
        /* <DEDUP_REMOVED lines=31> */
[----:B------:R-:W-:Y:S01]  /*ead0*/  FMUL R39, R36, R39 ;  /* 0x0000002724277220 */ /* 0x000fe20000400000 */
[C---:B----4-:R-:W-:Y:S01]  /*eae0*/  FMUL R4, R2.reuse, R4 ;  /* 0x0000000402047220 */ /* 0x050fe20000400000 */
        /* <DEDUP_REMOVED lines=31> */
[----:B------:R-:W-:Y:S01]  /*ece0*/  FFMA.FTZ R39, R36, 1.4426950216293334961, R39 ;  /* 0x3fb8aa3b24277823 */ /* 0x000fe20000010027 */
[----:B------:R-:W-:Y:S01]  /*ecf0*/  @P0 IMAD.MOV.U32 R2, RZ, RZ, 0x7f800000 ;  /* 0x7f800000ff020424 */ /* 0x000fe200078e00ff */
[----:B------:R-:W-:Y:S01]  /*ed00*/  F2FP.SATFINITE.E4M3.F32.PACK_AB_MERGE_C R73, R7, R6, RZ ;  /* 0x000000060749723e */ /* 0x000fe200048070ff */
[----:B------:R-:W-:-:S02]  /*ed10*/  IMAD R69, R103, 0x1f, RZ ;  /* 0x0000001f67457824 */ /* 0x000fc400078e02ff */
[----:B------:R-:W-:Y:S01]  /*ed20*/  FADD R0, R0, R39 ;  /* 0x0000002700007221 */ /* 0x000fe20000000000 */
[----:B------:R-:W-:Y:S01]  /*ed30*/  @P0 FFMA.FTZ R0, R43, R2, +INF ;  /* 0x7f8000002b000423 */ /* 0x000fe20000010002 */
[----:B------:R-:W-:Y:S01]  /*ed40*/  F2FP.SATFINITE.E4M3.F32.PACK_AB_MERGE_C R71, R5, R4, RZ ;  /* 0x000000040547723e */ /* 0x000fe200048070ff */
[----:B------:R-:W-:Y:S01]  /*ed50*/  IMAD R5, R3, UR5, RZ ;  /* 0x0000000503057c24 */ /* 0x000fe2000f8e02ff */
[----:B------:R-:W-:Y:S01]  /*ed60*/  USHF.R.S32.HI UR5, URZ, 0x1f, UR4 ;  /* 0x0000001fff057899 */ /* 0x000fe20008011404 */
[----:B------:R-:W-:Y:S01]  /*ed70*/  F2FP.SATFINITE.E4M3.F32.PACK_AB_MERGE_C R77, R11, R10, RZ ;  /* 0x0000000a0b4d723e */ /* 0x000fe200048070ff */
[C---:B------:R-:W-:Y:S01]  /*ed80*/  IMAD R11, R103.reuse, 0x3, RZ ;  /* 0x00000003670b7824 */ /* 0x040fe200078e02ff */
[----:B------:R-:W-:Y:S01]  /*ed90*/  FSEL R7, R0, -INF , P1 ;  /* 0xff80000000077808 */ /* 0x000fe20000800000 */
[----:B------:R-:W-:Y:S01]  /*eda0*/  IMAD R39, R103, 0x11, RZ ;  /* 0x0000001167277824 */ /* 0x000fe200078e02ff */
[----:B------:R-:W-:Y:S01]  /*edb0*/  F2FP.SATFINITE.E4M3.F32.PACK_AB_MERGE_C R79, R13, R12, RZ ;  /* 0x0000000c0d4f723e */ /* 0x000fe200048070ff */
[----:B------:R-:W-:Y:S01]  /*edc0*/  IMAD.SHL.U32 R13, R103, 0x4, RZ ;  /* 0x00000004670d7824 */ /* 0x000fe200078e00ff */
[----:B-1----:R-:W-:Y:S01]  /*edd0*/  IADD3 R4, P0, P2, R5, UR4, R40 ;  /* 0x0000000405047c10 */ /* 0x002fe2000fa1e028 */
[----:B------:R-:W-:Y:S01]  /*ede0*/  FFMA R67, R7, 0.69314718246459960938, R98 ;  /* 0x3f31721807437823 */ /* 0x000fe20000000062 */
[----:B------:R-:W-:Y:S01]  /*edf0*/  SHF.R.S32.HI R2, RZ, 0x1f, R5 ;  /* 0x0000001fff027819 */ /* 0x000fe20000011405 */
[----:B------:R-:W-:Y:S01]  /*ee00*/  IMAD.SHL.U32 R7, R103, 0x2, RZ ;  /* 0x0000000267077824 */ /* 0x000fe200078e00ff */
[----:B------:R-:W-:Y:S01]  /*ee10*/  F2FP.SATFINITE.E4M3.F32.PACK_AB_MERGE_C R75, R9, R8, RZ ;  /* 0x00000008094b723e */ /* 0x000fe200048070ff */
[----:B------:R-:W-:Y:S01]  /*ee20*/  IMAD R43, R103, 0x13, RZ ;  /* 0x00000013672b7824 */ /* 0x000fe200078e02ff */
[----:B------:R-:W-:Y:S01]  /*ee30*/  F2FP.SATFINITE.E4M3.F32.PACK_AB_MERGE_C R81, R15, R14, RZ ;  /* 0x0000000e0f51723e */ /* 0x000fe200048070ff */
[----:B------:R-:W-:Y:S01]  /*ee40*/  IMAD R15, R103, 0x5, RZ ;  /* 0x00000005670f7824 */ /* 0x000fe200078e02ff */
[----:B------:R-:W-:Y:S01]  /*ee50*/  F2FP.SATFINITE.E4M3.F32.PACK_AB_MERGE_C R83, R17, R16, RZ ;  /* 0x000000101153723e */ /* 0x000fe200048070ff */
[----:B------:R-:W-:Y:S01]  /*ee60*/  IMAD R17, R103, 0x6, RZ ;  /* 0x0000000667117824 */ /* 0x000fe200078e02ff */
[----:B------:R-:W-:Y:S01]  /*ee70*/  F2FP.SATFINITE.E4M3.F32.PACK_AB_MERGE_C R85, R19, R18, RZ ;  /* 0x000000121355723e */ /* 0x000fe200048070ff */
[----:B------:R-:W-:Y:S01]  /*ee80*/  IMAD R19, R103, 0x7, RZ ;  /* 0x0000000767137824 */ /* 0x000fe200078e02ff */
[----:B------:R-:W-:Y:S01]  /*ee90*/  F2FP.SATFINITE.E4M3.F32.PACK_AB_MERGE_C R87, R21, R20, RZ ;  /* 0x000000141557723e */ /* 0x000fe200048070ff */
[----:B------:R-:W-:Y:S01]  /*eea0*/  IMAD.SHL.U32 R21, R103, 0x8, RZ ;  /* 0x0000000867157824 */ /* 0x000fe200078e00ff */
[----:B------:R-:W-:Y:S01]  /*eeb0*/  F2FP.SATFINITE.E4M3.F32.PACK_AB_MERGE_C R89, R23, R22, RZ ;  /* 0x000000161759723e */ /* 0x000fe200048070ff */
[----:B------:R-:W-:Y:S01]  /*eec0*/  IMAD R23, R103, 0x9, RZ ;  /* 0x0000000967177824 */ /* 0x000fe200078e02ff */
[----:B------:R-:W-:Y:S01]  /*eed0*/  F2FP.SATFINITE.E4M3.F32.PACK_AB_MERGE_C R91, R25, R24, RZ ;  /* 0x00000018195b723e */ /* 0x000fe200048070ff */
[C---:B------:R-:W-:Y:S01]  /*eee0*/  IMAD R25, R103.reuse, 0xa, RZ ;  /* 0x0000000a67197824 */ /* 0x040fe200078e02ff */
[----:B------:R-:W-:Y:S01]  /*eef0*/  IADD3.X R5, PT, PT, R2, UR5, R41, P0, P2 ;  /* 0x0000000502057c10 */ /* 0x000fe200087e4429 */
[----:B------:R-:W-:Y:S01]  /*ef00*/  IMAD R41, R103, 0x12, RZ ;  /* 0x0000001267297824 */ /* 0x000fe200078e02ff */
[----:B------:R-:W-:Y:S01]  /*ef10*/  F2FP.SATFINITE.E4M3.F32.PACK_AB_MERGE_C R93, R27, R26, RZ ;  /* 0x0000001a1b5d723e */ /* 0x000fe200048070ff */
[----:B------:R-:W-:Y:S01]  /*ef20*/  IMAD R27, R103, 0xb, RZ ;  /* 0x0000000b671b7824 */ /* 0x000fe200078e02ff */
[-C--:B------:R-:W-:Y:S01]  /*ef30*/  IADD3 R8, P2, PT, R7, R4.reuse, RZ ;  /* 0x0000000407087210 */ /* 0x080fe20007f5e0ff */
[----:B------:R0:W-:Y:S01]  /*ef40*/  STG.E.U8 desc[UR28][R4.64], R71 ;  /* 0x0000004704007986 */ /* 0x0001e2000c10111c */
[-C--:B------:R-:W-:Y:S01]  /*ef50*/  IADD3 R10, P3, PT, R11, R4.reuse, RZ ;  /* 0x000000040b0a7210 */ /* 0x080fe20007f7e0ff */
[----:B------:R-:W1:Y:S01]  /*ef60*/  LDCU UR4, c[0x0][0x3ec] ;  /* 0x00007d80ff0477ac */ /* 0x000e620008000800 */
[----:B------:R-:W-:-:S02]  /*ef70*/  IADD3 R12, P4, PT, R13, R4, RZ ;  /* 0x000000040d0c7210 */ /* 0x000fc40007f9e0ff */
        /* <DEDUP_REMOVED lines=8> */
[-C--:B------:R-:W-:Y:S02]  /*f000*/  LEA.HI.X.SX32 R9, R7, R5.reuse, 0x1, P2 ;  /* 0x0000000507097211 */ /* 0x080fe400010f0eff */
[----:B------:R-:W-:-:S02]  /*f010*/  LEA.HI.X.SX32 R11, R11, R5, 0x1, P3 ;  /* 0x000000050b0b7211 */ /* 0x000fc400018f0eff */
[-C--:B------:R-:W-:Y:S02]  /*f020*/  IADD3 R14, P5, PT, R15, R4.reuse, RZ ;  /* 0x000000040f0e7210 */ /* 0x080fe40007fbe0ff */
[-C--:B------:R-:W-:Y:S01]  /*f030*/  IADD3 R16, P6, PT, R17, R4.reuse, RZ ;  /* 0x0000000411107210 */ /* 0x080fe20007fde0ff */
[----:B-1----:R-:W-:Y:S01]  /*f040*/  UIMAD UR4, UR9, UR4, URZ ;  /* 0x00000004090472a4 */ /* 0x002fe2000f8e02ff */
[-C--:B------:R-:W-:Y:S02]  /*f050*/  IADD3 R18, P0, PT, R19, R4.reuse, RZ ;  /* 0x0000000413127210 */ /* 0x080fe40007f1e0ff */
[-C--:B------:R-:W-:Y:S01]  /*f060*/  IADD3 R20, P1, PT, R21, R4.reuse, RZ ;  /* 0x0000000415147210 */ /* 0x080fe20007f3e0ff */
[----:B------:R-:W-:Y:S01]  /*f070*/  USHF.L.U32 UR6, UR4, 0x2, URZ ;  /* 0x0000000204067899 */ /* 0x000fe200080006ff */
[-C--:B------:R-:W-:Y:S01]  /*f080*/  IADD3 R22, P2, PT, R23, R4.reuse, RZ ;  /* 0x0000000417167210 */ /* 0x080fe20007f5e0ff */
[----:B------:R-:W-:Y:S01]  /*f090*/  UIMAD.WIDE UR4, UR4, 0x4, URZ ;  /* 0x00000004040478a5 */ /* 0x000fe2000f8e02ff */
[----:B------:R-:W-:-:S02]  /*f0a0*/  IADD3 R24, P3, PT, R25, R4, RZ ;  /* 0x0000000419187210 */ /* 0x000fc40007f7e0ff */
[-C--:B------:R-:W-:Y:S02]  /*f0b0*/  LEA.HI.X.SX32 R13, R13, R5.reuse, 0x1, P4 ;  /* 0x000000050d0d7211 */ /* 0x080fe400020f0eff */
[----:B------:R-:W-:Y:S02]  /*f0c0*/  IADD3 R26, P4, PT, R27, R4, RZ ;  /* 0x000000041b1a7210 */ /* 0x000fe40007f9e0ff */
[-C--:B------:R-:W-:Y:S02]  /*f0d0*/  LEA.HI.X.SX32 R15, R15, R5.reuse, 0x1, P5 ;  /* 0x000000050f0f7211 */ /* 0x080fe400028f0eff */
[-C--:B------:R-:W-:Y:S02]  /*f0e0*/  LEA.HI.X.SX32 R17, R17, R5.reuse, 0x1, P6 ;  /* 0x0000000511117211 */ /* 0x080fe400030f0eff */
[-C--:B------:R-:W-:Y:S02]  /*f0f0*/  LEA.HI.X.SX32 R19, R19, R5.reuse, 0x1, P0 ;  /* 0x0000000513137211 */ /* 0x080fe400000f0eff */
[----:B------:R-:W-:-:S02]  /*f100*/  LEA.HI.X.SX32 R21, R21, R5, 0x1, P1 ;  /* 0x0000000515157211 */ /* 0x000fc400008f0eff */
[-C--:B------:R-:W-:Y:S02]  /*f110*/  LEA.HI.X.SX32 R23, R23, R5.reuse, 0x1, P2 ;  /* 0x0000000517177211 */ /* 0x080fe400010f0eff */
[----:B------:R-:W-:Y:S02]  /*f120*/  LEA.HI.X.SX32 R25, R25, R5, 0x1, P3 ;  /* 0x0000000519197211 */ /* 0x000fe400018f0eff */
[-C--:B------:R-:W-:Y:S02]  /*f130*/  IADD3 R28, P5, PT, R29, R4.reuse, RZ ;  /* 0x000000041d1c7210 */ /* 0x080fe40007fbe0ff */
[-C--:B------:R-:W-:Y:S02]  /*f140*/  IADD3 R30, P6, PT, R31, R4.reuse, RZ ;  /* 0x000000041f1e7210 */ /* 0x080fe40007fde0ff */
[-C--:B------:R-:W-:Y:S02]  /*f150*/  IADD3 R32, P0, PT, R33, R4.reuse, RZ ;  /* 0x0000000421207210 */ /* 0x080fe40007f1e0ff */
[----:B------:R-:W-:-:S02]  /*f160*/  IADD3 R34, P1, PT, R35, R4, RZ ;  /* 0x0000000423227210 */ /* 0x000fc40007f3e0ff */
[-C--:B------:R-:W-:Y:S02]  /*f170*/  IADD3 R36, P2, PT, R37, R4.reuse, RZ ;  /* 0x0000000425247210 */ /* 0x080fe40007f5e0ff */
[-C--:B------:R-:W-:Y:S02]  /*f180*/  IADD3 R38, P3, PT, R39, R4.reuse, RZ ;  /* 0x0000000427267210 */ /* 0x080fe40007f7e0ff */
[-C--:B------:R-:W-:Y:S02]  /*f190*/  LEA.HI.X.SX32 R27, R27, R5.reuse, 0x1, P4 ;  /* 0x000000051b1b7211 */ /* 0x080fe400020f0eff */
[----:B------:R-:W-:Y:S02]  /*f1a0*/  IADD3 R40, P4, PT, R41, R4, RZ ;  /* 0x0000000429287210 */ /* 0x000fe40007f9e0ff */
[-C--:B------:R-:W-:Y:S02]  /*f1b0*/  LEA.HI.X.SX32 R29, R29, R5.reuse, 0x1, P5 ;  /* 0x000000051d1d7211 */ /* 0x080fe400028f0eff */
[----:B------:R-:W-:-:S02]  /*f1c0*/  LEA.HI.X.SX32 R31, R31, R5, 0x1, P6 ;  /* 0x000000051f1f7211 */ /* 0x000fc400030f0eff */
[-C--:B------:R-:W-:Y:S02]  /*f1d0*/  LEA.HI.X.SX32 R33, R33, R5.reuse, 0x1, P0 ;  /* 0x0000000521217211 */ /* 0x080fe400000f0eff */
[-C--:B------:R-:W-:Y:S02]  /*f1e0*/  LEA.HI.X.SX32 R35, R35, R5.reuse, 0x1, P1 ;  /* 0x0000000523237211 */ /* 0x080fe400008f0eff */
[-C--:B------:R-:W-:Y:S02]  /*f1f0*/  LEA.HI.X.SX32 R37, R37, R5.reuse, 0x1, P2 ;  /* 0x0000000525257211 */ /* 0x080fe400010f0eff */
[----:B------:R-:W-:Y:S02]  /*f200*/  LEA.HI.X.SX32 R39, R39, R5, 0x1, P3 ;  /* 0x0000000527277211 */ /* 0x000fe400018f0eff */
[-C--:B------:R-:W-:Y:S02]  /*f210*/  IADD3 R42, P5, PT, R43, R4.reuse, RZ ;  /* 0x000000042b2a7210 */ /* 0x080fe40007fbe0ff */
[----:B------:R-:W-:-:S02]  /*f220*/  IADD3 R44, P6, PT, R45, R4, RZ ;  /* 0x000000042d2c7210 */ /* 0x000fc40007fde0ff */
[-C--:B------:R-:W-:Y:S02]  /*f230*/  IADD3 R46, P0, PT, R47, R4.reuse, RZ ;  /* 0x000000042f2e7210 */ /* 0x080fe40007f1e0ff */
[-C--:B------:R-:W-:Y:S02]  /*f240*/  IADD3 R48, P1, PT, R49, R4.reuse, RZ ;  /* 0x0000000431307210 */ /* 0x080fe40007f3e0ff */
[-C--:B------:R-:W-:Y:S02]  /*f250*/  IADD3 R50, P2, PT, R51, R4.reuse, RZ ;  /* 0x0000000433327210 */ /* 0x080fe40007f5e0ff */
[-C--:B------:R-:W-:Y:S02]  /*f260*/  IADD3 R52, P3, PT, R53, R4.reuse, RZ ;  /* 0x0000000435347210 */ /* 0x080fe40007f7e0ff */
[----:B------:R-:W-:Y:S02]  /*f270*/  LEA.HI.X.SX32 R41, R41, R5, 0x1, P4 ;  /* 0x0000000529297211 */ /* 0x000fe400020f0eff */
[----:B------:R-:W-:-:S02]  /*f280*/  IADD3 R54, P4, PT, R55, R4, RZ ;  /* 0x0000000437367210 */ /* 0x000fc40007f9e0ff */
[-C--:B------:R-:W-:Y:S02]  /*f290*/  LEA.HI.X.SX32 R43, R43, R5.reuse, 0x1, P5 ;  /* 0x000000052b2b7211 */ /* 0x080fe400028f0eff */
[-C--:B------:R-:W-:Y:S02]  /*f2a0*/  LEA.HI.X.SX32 R45, R45, R5.reuse, 0x1, P6 ;  /* 0x000000052d2d7211 */ /* 0x080fe400030f0eff */
[-C--:B------:R-:W-:Y:S02]  /*f2b0*/  LEA.HI.X.SX32 R47, R47, R5.reuse, 0x1, P0 ;  /* 0x000000052f2f7211 */ /* 0x080fe400000f0eff */
[-C--:B------:R-:W-:Y:S02]  /*f2c0*/  LEA.HI.X.SX32 R49, R49, R5.reuse, 0x1, P1 ;  /* 0x0000000531317211 */ /* 0x080fe400008f0eff */
[-C--:B------:R-:W-:Y:S02]  /*f2d0*/  LEA.HI.X.SX32 R51, R51, R5.reuse, 0x1, P2 ;  /* 0x0000000533337211 */ /* 0x080fe400010f0eff */
[----:B------:R-:W-:-:S02]  /*f2e0*/  LEA.HI.X.SX32 R53, R53, R5, 0x1, P3 ;  /* 0x0000000535357211 */ /* 0x000fc400018f0eff */
[-C--:B------:R-:W-:Y:S02]  /*f2f0*/  IADD3 R56, P5, PT, R57, R4.reuse, RZ ;  /* 0x0000000439387210 */ /* 0x080fe40007fbe0ff */
[-C--:B------:R-:W-:Y:S02]  /*f300*/  IADD3 R58, P6, PT, R59, R4.reuse, RZ ;  /* 0x000000043b3a7210 */ /* 0x080fe40007fde0ff */
[-C--:B------:R-:W-:Y:S02]  /*f310*/  IADD3 R60, P0, PT, R61, R4.reuse, RZ ;  /* 0x000000043d3c7210 */ /* 0x080fe40007f1e0ff */
[-C--:B------:R-:W-:Y:S02]  /*f320*/  IADD3 R62, P1, PT, R63, R4.reuse, RZ ;  /* 0x000000043f3e7210 */ /* 0x080fe40007f3e0ff */
[----:B------:R-:W-:Y:S02]  /*f330*/  IADD3 R64, P2, PT, R65, R4, RZ ;  /* 0x0000000441407210 */ /* 0x000fe40007f5e0ff */
[----:B------:R-:W-:-:S02]  /*f340*/  IADD3 R6, P3, PT, R4, R103, RZ ;  /* 0x0000006704067210 */ /* 0x000fc40007f7e0ff */
[-C--:B------:R-:W-:Y:S02]  /*f350*/  LEA.HI.X.SX32 R55, R55, R5.reuse, 0x1, P4 ;  /* 0x0000000537377211 */ /* 0x080fe400020f0eff */
[----:B0-----:R-:W-:Y:S02]  /*f360*/  IADD3 R4, P4, PT, R69, R4, RZ ;  /* 0x0000000445047210 */ /* 0x001fe40007f9e0ff */
[----:B------:R-:W-:Y:S02]  /*f370*/  PRMT R0, R73, 0x9910, RZ ;  /* 0x0000991049007816 */ /* 0x000fe400000000ff */
[-C--:B------:R-:W-:Y:S02]  /*f380*/  LEA.HI.X.SX32 R57, R57, R5.reuse, 0x1, P5 ;  /* 0x0000000539397211 */ /* 0x080fe400028f0eff */
[-C--:B------:R-:W-:Y:S02]  /*f390*/  LEA.HI.X.SX32 R59, R59, R5.reuse, 0x1, P6 ;  /* 0x000000053b3b7211 */ /* 0x080fe400030f0eff */
[----:B------:R-:W-:-:S02]  /*f3a0*/  LEA.HI.X.SX32 R61, R61, R5, 0x1, P0 ;  /* 0x000000053d3d7211 */ /* 0x000fc400000f0eff */
[-C--:B------:R-:W-:Y:S02]  /*f3b0*/  LEA.HI.X.SX32 R63, R63, R5.reuse, 0x1, P1 ;  /* 0x000000053f3f7211 */ /* 0x080fe400008f0eff */
[-C--:B------:R-:W-:Y:S02]  /*f3c0*/  LEA.HI.X.SX32 R7, R103, R5.reuse, 0x1, P3 ;  /* 0x0000000567077211 */ /* 0x080fe400018f0eff */
[-C--:B------:R-:W-:Y:S02]  /*f3d0*/  LEA.HI.X.SX32 R65, R65, R5.reuse, 0x1, P2 ;  /* 0x0000000541417211 */ /* 0x080fe400010f0eff */
[----:B------:R-:W-:Y:S02]  /*f3e0*/  PRMT R71, R71, 0x9910, RZ ;  /* 0x0000991047477816 */ /* 0x000fe400000000ff */
[----:B------:R-:W-:Y:S01]  /*f3f0*/  LEA.HI.X.SX32 R5, R69, R5, 0x1, P4 ;  /* 0x0000000545057211 */ /* 0x000fe200020f0eff */
[----:B------:R-:W-:Y:S01]  /*f400*/  IMAD.MOV.U32 R69, RZ, RZ, R0 ;  /* 0x000000ffff457224 */ /* 0x000fe200078e0000 */
[----:B------:R-:W-:-:S02]  /*f410*/  SHF.R.S32.HI R71, RZ, 0x8, R71 ;  /* 0x00000008ff477819 */ /* 0x000fc40000011447 */
[----:B------:R-:W-:Y:S02]  /*f420*/  PRMT R103, R75, 0x9910, RZ ;  /* 0x000099104b677816 */ /* 0x000fe400000000ff */
[----:B------:R-:W-:Y:S01]  /*f430*/  SHF.R.S32.HI R69, RZ, 0x8, R69 ;  /* 0x00000008ff457819 */ /* 0x000fe20000011445 */
[----:B------:R0:W-:Y:S01]  /*f440*/  STG.E.U8 desc[UR28][R6.64], R71 ;  /* 0x0000004706007986 */ /* 0x0001e2000c10111c */
[----:B------:R-:W-:Y:S02]  /*f450*/  PRMT R0, R77, 0x9910, RZ ;  /* 0x000099104d007816 */ /* 0x000fe400000000ff */
[----:B------:R-:W-:Y:S01]  /*f460*/  PRMT R2, R79, 0x9910, RZ ;  /* 0x000099104f027816 */ /* 0x000fe200000000ff */
[----:B------:R1:W-:Y:S01]  /*f470*/  STG.E.U8 desc[UR28][R8.64], R73 ;  /* 0x0000004908007986 */ /* 0x0003e2000c10111c */
[----:B------:R-:W-:-:S03]  /*f480*/  SHF.R.S32.HI R103, RZ, 0x8, R103 ;  /* 0x00000008ff677819 */ /* 0x000fc60000011467 */
[----:B------:R3:W-:Y:S01]  /*f490*/  STG.E.U8 desc[UR28][R10.64], R69 ;  /* 0x000000450a007986 */ /* 0x0007e2000c10111c */
[----:B0-----:R-:W-:-:S03]  /*f4a0*/  SHF.R.S32.HI R7, RZ, 0x8, R0 ;  /* 0x00000008ff077819 */ /* 0x001fc60000011400 */
[----:B------:R0:W-:Y:S01]  /*f4b0*/  STG.E.U8 desc[UR28][R12.64], R75 ;  /* 0x0000004b0c007986 */ /* 0x0001e2000c10111c */
[----:B------:R-:W-:Y:S01]  /*f4c0*/  PRMT R0, R83, 0x9910, RZ ;  /* 0x0000991053007816 */ /* 0x000fe200000000ff */
[----:B-1----:R-:W-:Y:S01]  /*f4d0*/  IMAD.MOV.U32 R9, RZ, RZ, R2 ;  /* 0x000000ffff097224 */ /* 0x002fe200078e0002 */
[----:B------:R-:W-:Y:S01]  /*f4e0*/  PRMT R2, R85, 0x9910, RZ ;  /* 0x0000991055027816 */ /* 0x000fe200000000ff */
[----:B------:R-:W-:Y:S01]  /*f4f0*/  STG.E.U8 desc[UR28][R14.64], R103 ;  /* 0x000000670e007986 */ /* 0x000fe2000c10111c */
[----:B------:R-:W-:Y:S02]  /*f500*/  PRMT R6, R101, 0x9910, RZ ;  /* 0x0000991065067816 */ /* 0x000fe400000000ff */
[----:B------:R-:W-:Y:S01]  /*f510*/  SHF.R.S32.HI R9, RZ, 0x8, R9 ;  /* 0x00000008ff097819 */ /* 0x000fe20000011409 */
[----:B------:R-:W-:Y:S01]  /*f520*/  STG.E.U8 desc[UR28][R16.64], R77 ;  /* 0x0000004d10007986 */ /* 0x000fe2000c10111c */
[----:B---3--:R-:W-:Y:S01]  /*f530*/  PRMT R11, R81, 0x9910, RZ ;  /* 0x00009910510b7816 */ /* 0x008fe200000000ff */
[----:B0-----:R-:W0:Y:S02]  /*f540*/  LDC.64 R12, c[0x0][0x3a0] ;  /* 0x0000e800ff0c7b82 */ /* 0x001e240000000a00 */
[----:B------:R1:W-:Y:S01]  /*f550*/  STG.E.U8 desc[UR28][R18.64], R7 ;  /* 0x0000000712007986 */ /* 0x0003e2000c10111c */
[----:B------:R-:W-:-:S03]  /*f560*/  SHF.R.S32.HI R11, RZ, 0x8, R11 ;  /* 0x00000008ff0b7819 */ /* 0x000fc6000001140b */
[----:B------:R-:W-:Y:S04]  /*f570*/  STG.E.U8 desc[UR28][R20.64], R79 ;  /* 0x0000004f14007986 */ /* 0x000fe8000c10111c */
[----:B------:R3:W-:Y:S01]  /*f580*/  STG.E.U8 desc[UR28][R22.64], R9 ;  /* 0x0000000916007986 */ /* 0x0007e2000c10111c */
[----:B-1----:R-:W-:Y:S01]  /*f590*/  SHF.R.S32.HI R7, RZ, 0x8, R0 ;  /* 0x00000008ff077819 */ /* 0x002fe20000011400 */
[----:B------:R-:W-:Y:S01]  /*f5a0*/  IMAD.MOV.U32 R0, RZ, RZ, R2 ;  /* 0x000000ffff007224 */ /* 0x000fe200078e0002 */
[----:B------:R-:W-:Y:S01]  /*f5b0*/  PRMT R2, R87, 0x9910, RZ ;  /* 0x0000991057027816 */ /* 0x000fe200000000ff */
[----:B------:R-:W-:Y:S04]  /*f5c0*/  STG.E.U8 desc[UR28][R24.64], R81 ;  /* 0x0000005118007986 */ /* 0x000fe8000c10111c */
[----:B------:R1:W-:Y:S01]  /*f5d0*/  STG.E.U8 desc[UR28][R26.64], R11 ;  /* 0x0000000b1a007986 */ /* 0x0003e2000c10111c */
[----:B---3--:R-:W-:Y:S01]  /*f5e0*/  SHF.R.S32.HI R9, RZ, 0x8, R0 ;  /* 0x00000008ff097819 */ /* 0x008fe20000011400 */
[----:B------:R-:W-:Y:S01]  /*f5f0*/  IMAD.MOV.U32 R0, RZ, RZ, R2 ;  /* 0x000000ffff007224 */ /* 0x000fe200078e0002 */
[----:B------:R-:W-:Y:S01]  /*f600*/  PRMT R2, R89, 0x9910, RZ ;  /* 0x0000991059027816 */ /* 0x000fe200000000ff */
        /* <DEDUP_REMOVED lines=12> */
[----:B-1----:R-:W-:-:S03]  /*f6d0*/  SHF.R.S32.HI R9, RZ, 0x8, R0 ;  /* 0x00000008ff097819 */ /* 0x002fc60000011400 */
[----:B------:R-:W-:Y:S01]  /*f6e0*/  STG.E.U8 desc[UR28][R40.64], R89 ;  /* 0x0000005928007986 */ /* 0x000fe2000c10111c */
[----:B------:R-:W-:-:S03]  /*f6f0*/  PRMT R0, R93, 0x9910, RZ ;  /* 0x000099105d007816 */ /* 0x000fc600000000ff */
[----:B------:R1:W-:Y:S01]  /*f700*/  STG.E.U8 desc[UR28][R42.64], R7 ;  /* 0x000000072a007986 */ /* 0x0003e2000c10111c */
[----:B---3--:R-:W-:-:S03]  /*f710*/  SHF.R.S32.HI R11, RZ, 0x8, R0 ;  /* 0x00000008ff0b7819 */ /* 0x008fc60000011400 */
[----:B------:R-:W-:Y:S01]  /*f720*/  STG.E.U8 desc[UR28][R44.64], R91 ;  /* 0x0000005b2c007986 */ /* 0x000fe2000c10111c */
[----:B------:R-:W-:-:S03]  /*f730*/  PRMT R0, R97, 0x9910, RZ ;  /* 0x0000991061007816 */ /* 0x000fc600000000ff */
[----:B------:R3:W-:Y:S01]  /*f740*/  STG.E.U8 desc[UR28][R46.64], R9 ;  /* 0x000000092e007986 */ /* 0x0007e2000c10111c */
[----:B-1----:R-:W-:-:S03]  /*f750*/  IMAD.MOV.U32 R7, RZ, RZ, R2 ;  /* 0x000000ffff077224 */ /* 0x002fc600078e0002 */
[----:B------:R-:W-:Y:S02]  /*f760*/  STG.E.U8 desc[UR28][R48.64], R93 ;  /* 0x0000005d30007986 */ /* 0x000fe4000c10111c */
[----:B------:R-:W-:Y:S02]  /*f770*/  SHF.R.S32.HI R7, RZ, 0x8, R7 ;  /* 0x00000008ff077819 */ /* 0x000fe40000011407 */
[----:B------:R1:W-:Y:S01]  /*f780*/  STG.E.U8 desc[UR28][R50.64], R11 ;  /* 0x0000000b32007986 */ /* 0x0003e2000c10111c */
[----:B---3--:R-:W-:-:S03]  /*f790*/  SHF.R.S32.HI R9, RZ, 0x8, R0 ;  /* 0x00000008ff097819 */ /* 0x008fc60000011400 */
[----:B------:R-:W-:Y:S01]  /*f7a0*/  STG.E.U8 desc[UR28][R52.64], R95 ;  /* 0x0000005f34007986 */ /* 0x000fe2000c10111c */
[----:B------:R-:W-:-:S03]  /*f7b0*/  PRMT R0, R99, 0x9910, RZ ;  /* 0x0000991063007816 */ /* 0x000fc600000000ff */
[----:B------:R3:W-:Y:S01]  /*f7c0*/  STG.E.U8 desc[UR28][R54.64], R7 ;  /* 0x0000000736007986 */ /* 0x0007e2000c10111c */
[----:B-1----:R-:W-:-:S03]  /*f7d0*/  IMAD.SHL.U32 R11, R3, 0x4, RZ ;  /* 0x00000004030b7824 */ /* 0x002fc600078e00ff */
[----:B------:R-:W-:Y:S04]  /*f7e0*/  STG.E.U8 desc[UR28][R56.64], R97 ;  /* 0x0000006138007986 */ /* 0x000fe8000c10111c */
[----:B------:R1:W-:Y:S01]  /*f7f0*/  STG.E.U8 desc[UR28][R58.64], R9 ;  /* 0x000000093a007986 */ /* 0x0003e2000c10111c */
[----:B0-----:R-:W-:Y:S02]  /*f800*/  IADD3 R2, P0, P1, R11, UR6, R12 ;  /* 0x000000060b027c10 */ /* 0x001fe4000f91e00c */
[----:B---3--:R-:W-:Y:S01]  /*f810*/  SHF.R.S32.HI R7, RZ, 0x8, R0 ;  /* 0x00000008ff077819 */ /* 0x008fe20000011400 */
[----:B------:R-:W-:Y:S01]  /*f820*/  IMAD.HI R0, R3, 0x4, RZ ;  /* 0x0000000403007827 */ /* 0x000fe200078e02ff */
[----:B------:R0:W-:Y:S04]  /*f830*/  STG.E.U8 desc[UR28][R60.64], R99 ;  /* 0x000000633c007986 */ /* 0x0001e8000c10111c */
[----:B------:R-:W-:Y:S01]  /*f840*/  IADD3.X R3, PT, PT, R0, UR5, R13, P0, P1 ;  /* 0x0000000500037c10 */ /* 0x000fe200087e240d */
[----:B------:R0:W-:Y:S01]  /*f850*/  STG.E.U8 desc[UR28][R62.64], R7 ;  /* 0x000000073e007986 */ /* 0x0001e2000c10111c */
[----:B-1----:R-:W-:-:S03]  /*f860*/  IMAD.MOV.U32 R9, RZ, RZ, R6 ;  /* 0x000000ffff097224 */ /* 0x002fc600078e0006 */
[----:B------:R0:W-:Y:S02]  /*f870*/  STG.E.U8 desc[UR28][R64.64], R101 ;  /* 0x0000006540007986 */ /* 0x0001e4000c10111c */
[----:B------:R-:W-:-:S05]  /*f880*/  SHF.R.S32.HI R9, RZ, 0x8, R9 ;  /* 0x00000008ff097819 */ /* 0x000fca0000011409 */
[----:B------:R0:W-:Y:S04]  /*f890*/  STG.E.U8 desc[UR28][R4.64], R9 ;  /* 0x0000000904007986 */ /* 0x0001e8000c10111c */
[----:B------:R0:W-:Y:S01]  /*f8a0*/  STG.E desc[UR28][R2.64], R67 ;  /* 0x0000004302007986 */ /* 0x0001e2000c10191c */
[----:B--2---:R-:W-:Y:S06]  /*f8b0*/  BAR.SYNC.DEFER_BLOCKING 0x0 ;  /* 0x0000000000007b1d */ /* 0x004fec0000010000 */
[----:B------:R-:W-:Y:S05]  /*f8c0*/  BRA.U UP0, `(.L_x_19) ;  /* 0x0000000100a07547 */ /* 0x000fea000b800000 */
[----:B------:R-:W1:Y:S01]  /*f8d0*/  S2UR UR5, SR_CgaCtaId ;  /* 0x00000000000579c3 */ /* 0x000e620000008800 */
[----:B------:R-:W-:Y:S01]  /*f8e0*/  NOP ;  /* 0x0000000000007918 */ /* 0x000fe20000000000 */
[----:B------:R-:W-:Y:S01]  /*f8f0*/  UMOV UR4, 0x50 ;  /* 0x0000005000047882 */ /* 0x000fe20000000000 */
[----:B------:R-:W-:Y:S02]  /*f900*/  IMAD.U32 R0, RZ, RZ, UR15 ;  /* 0x0000000fff007e24 */ /* 0x000fe4000f8e00ff */
[----:B0-----:R-:W-:Y:S02]  /*f910*/  IMAD.MOV.U32 R3, RZ, RZ, 0xffff ;  /* 0x0000ffffff037424 */ /* 0x001fe400078e00ff */
[----:B------:R-:W-:Y:S01]  /*f920*/  IMAD.MOV.U32 R7, RZ, RZ, 0x1 ;  /* 0x00000001ff077424 */ /* 0x000fe200078e00ff */
[----:B------:R-:W-:-:S04]  /*f930*/  LOP3.LUT R0, R0, 0xffff, RZ, 0xc0, !PT ;  /* 0x0000ffff00007812 */ /* 0x000fc800078ec0ff */
[----:B------:R-:W-:-:S05]  /*f940*/  SHF.R.U32.HI R0, RZ, 0x5, R0 ;  /* 0x00000005ff007819 */ /* 0x000fca0000011600 */
[----:B------:R-:W-:Y:S01]  /*f950*/  VIADD R2, R0, 0x10 ;  /* 0x0000001000027836 */ /* 0x000fe20000000000 */
[----:B------:R-:W-:Y:S01]  /*f960*/  SHF.L.U32 R0, R3, R0, RZ ;  /* 0x0000000003007219 */ /* 0x000fe200000006ff */
[----:B-1----:R-:W-:-:S03]  /*f970*/  ULEA UR6, UR5, UR4, 0x18 ;  /* 0x0000000405067291 */ /* 0x002fc6000f8ec0ff */
[----:B------:R-:W-:-:S04]  /*f980*/  SHF.L.U32 R3, R7, R2, RZ ;  /* 0x0000000207037219 */ /* 0x000fc800000006ff */
[----:B------:R-:W-:Y:S02]  /*f990*/  LOP3.LUT R0, R3, R0, RZ, 0xfc, !PT ;  /* 0x0000000003007212 */ /* 0x000fe400078efcff */
[----:B------:R-:W0:Y:S02]  /*f9a0*/  LDS R5, [UR6] ;  /* 0x00000006ff057984 */ /* 0x000e240008000800 */
[C---:B------:R-:W-:Y:S02]  /*f9b0*/  LOP3.LUT R2, R0.reuse, 0xffff, RZ, 0xc0, !PT ;  /* 0x0000ffff00027812 */ /* 0x040fe400078ec0ff */
[----:B0-----:R-:W-:-:S04]  /*f9c0*/  LOP3.LUT R3, R0, 0xffff, R5, 0x80, !PT ;  /* 0x0000ffff00037812 */ /* 0x001fc800078e8005 */
[----:B------:R-:W-:-:S13]  /*f9d0*/  ISETP.NE.AND P0, PT, R3, R2, PT ;  /* 0x000000020300720c */ /* 0x000fda0003f05270 */
[----:B------:R-:W-:Y:S05]  /*f9e0*/  @P0 BRA `(.L_x_20) ;  /* 0x0000000000500947 */ /* 0x000fea0003800000 */
[----:B------:R-:W-:Y:S02]  /*f9f0*/  SHF.R.U32.HI R5, RZ, 0x10, R5 ;  /* 0x00000010ff057819 */ /* 0x000fe40000011605 */
[----:B------:R-:W-:-:S04]  /*fa00*/  SHF.R.U32.HI R2, RZ, 0x10, R0 ;  /* 0x00000010ff027819 */ /* 0x000fc80000011600 */
[----:B------:R-:W-:-:S04]  /*fa10*/  LOP3.LUT R5, R5, R2, RZ, 0xc0, !PT ;  /* 0x0000000205057212 */ /* 0x000fc800078ec0ff */
[----:B------:R-:W-:-:S13]  /*fa20*/  ISETP.NE.AND P0, PT, R5, R2, PT ;  /* 0x000000020500720c */ /* 0x000fda0003f05270 */
[----:B------:R-:W-:Y:S05]  /*fa30*/  @P0 BRA `(.L_x_21) ;  /* 0x0000000000300947 */ /* 0x000fea0003800000 */
[----:B------:R-:W-:Y:S01]  /*fa40*/  R2UR UR4, R0 ;  /* 0x00000000000472ca */ /* 0x000fe200000e0000 */
[----:B------:R-:W-:Y:S01]  /*fa50*/  VOTEU.ANY UR5, UPT, PT ;  /* 0x0000000000057886 */ /* 0x000fe200038e0100 */
[----:B------:R-:W0:Y:S01]  /*fa60*/  S2R R0, SR_LANEID ;  /* 0x0000000000007919 */ /* 0x000e220000000000 */
[----:B------:R-:W-:-:S10]  /*fa70*/  UFLO.U32 UR5, UR5 ;  /* 0x00000005000572bd */ /* 0x000fd400080e0000 */
[----:B------:R-:W-:-:S06]  /*fa80*/  ULOP3.LUT UR4, URZ, UR4, URZ, 0x33, !UPT ;  /* 0x00000004ff047292 */ /* 0x000fcc000f8e33ff */
[----:B------:R-:W-:-:S04]  /*fa90*/  IMAD.U32 R2, RZ, RZ, UR4 ;  /* 0x00000004ff027e24 */ /* 0x000fc8000f8e00ff */
[----:B------:R-:W1:Y:S02]  /*faa0*/  REDUX UR7, R2 ;  /* 0x00000000020773c4 */ /* 0x000e640000000000 */
[----:B------:R2:W-:Y:S01]  /*fab0*/  UTCATOMSWS.AND URZ, UR4 ;  /* 0x0000000400ff79e3 */ /* 0x0005e20008000000 */
[----:B0-----:R-:W-:Y:S01]  /*fac0*/  ISETP.EQ.U32.AND P0, PT, R0, UR5, PT ;  /* 0x0000000500007c0c */ /* 0x001fe2000bf02070 */
[----:B-1----:R-:W-:-:S12]  /*fad0*/  IMAD.U32 R0, RZ, RZ, UR7 ;  /* 0x00000007ff007e24 */ /* 0x002fd8000f8e00ff */
[----:B------:R2:W-:Y:S01]  /*fae0*/  @P0 ATOMS.AND RZ, [UR6], R0 ;  /* 0x00000000ffff098c */ /* 0x0005e2000a800006 */
[----:B------:R-:W-:Y:S05]  /*faf0*/  BRA `(.L_x_19) ;  /* 0x0000000000147947 */ /* 0x000fea0003800000 */
.L_x_21:
[----:B------:R-:W-:-:S07]  /*fb00*/  MOV R2, 0xfb20 ;  /* 0x0000fb2000027802 */ /* 0x000fce0000000f00 */
[----:B------:R-:W-:Y:S05]  /*fb10*/  CALL.REL.NOINC `($__internal_0_$__cuda_sm10x_tcgen05_guardrail_trap_col_being_dealloced_not_returned_by_alloc) ;  /* 0x0000000000447944 */ /* 0x000fea0003c00000 */
[----:B------:R-:W-:Y:S05]  /*fb20*/  BRA `(.L_x_19) ;  /* 0x0000000000087947 */ /* 0x000fea0003800000 */
.L_x_20:
[----:B------:R-:W-:-:S07]  /*fb30*/  MOV R2, 0xfb50 ;  /* 0x0000fb5000027802 */ /* 0x000fce0000000f00 */
[----:B------:R-:W-:Y:S05]  /*fb40*/  CALL.REL.NOINC `($__internal_2_$__cuda_sm10x_tcgen05_guardrail_trap_unallocated_columns_being_dealloced) ;  /* 0x0000000000507944 */ /* 0x000fea0003c00000 */
.L_x_19:
[----:B------:R-:W-:Y:S01]  /*fb50*/  NOP ;  /* 0x0000000000007918 */ /* 0x000fe20000000000 */
[----:B--2---:R-:W-:Y:S05]  /*fb60*/  EXIT ;  /* 0x000000000000794d */ /* 0x004fea0003800000 */
.L_x_8:
[----:B------:R-:W1:Y:S02]  /*fb70*/  SYNCS.PHASECHK.TRANS64.TRYWAIT P2, [UR14+0xb000], RZ ;  /* 0x00b000ffff0075a7 */ /* 0x000e64000804110e */
[----:B-1----:R-:W-:Y:S05]  /*fb80*/  @!P2 BRA `(.L_x_8) ;  /* 0xfffffffc00f8a947 */ /* 0x002fea000383ffff */
[----:B------:R-:W-:Y:S05]  /*fb90*/  BRA `(.L_x_7) ;  /* 0xffffff2000307947 */ /* 0x000fea000383ffff */
.L_x_13:
[----:B------:R-:W1:Y:S02]  /*fba0*/  SYNCS.PHASECHK.TRANS64.TRYWAIT P4, [UR14+0xd010], RZ ;  /* 0x00d010ffff0075a7 */ /* 0x000e64000808110e */
[----:B-1----:R-:W-:Y:S05]  /*fbb0*/  @!P4 BRA `(.L_x_13) ;  /* 0xfffffffc00f8c947 */ /* 0x002fea000383ffff */
[----:B------:R-:W-:Y:S05]  /*fbc0*/  BRA `(.L_x_22) ;  /* 0xffffff8400287947 */ /* 0x000fea000383ffff */
.L_x_14:
[----:B------:R-:W0:Y:S02]  /*fbd0*/  SYNCS.PHASECHK.TRANS64.TRYWAIT P0, [UR18], R24 ;  /* 0x00000018ff0075a7 */ /* 0x000e240008001112 */
[----:B0-----:R-:W-:Y:S05]  /*fbe0*/  @!P0 BRA `(.L_x_14) ;  /* 0xfffffffc00f88947 */ /* 0x001fea000383ffff */
[----:B------:R-:W-:Y:S05]  /*fbf0*/  BRA `(.L_x_23) ;  /* 0xffffffc400347947 */ /* 0x000fea000383ffff */
.L_x_18:
[----:B------:R-:W3:Y:S02]  /*fc00*/  SYNCS.PHASECHK.TRANS64.TRYWAIT P0, [UR18], R0 ;  /* 0x00000000ff0075a7 */ /* 0x000ee40008001112 */
[----:B---3--:R-:W-:Y:S05]  /*fc10*/  @!P0 BRA `(.L_x_18) ;  /* 0xfffffffc00f88947 */ /* 0x008fea000383ffff */
[----:B------:R-:W-:Y:S05]  /*fc20*/  BRA `(.L_x_17) ;  /* 0xffffffe400e87947 */ /* 0x000fea000383ffff */
        .weak           $__internal_0_$__cuda_sm10x_tcgen05_guardrail_trap_col_being_dealloced_not_returned_by_alloc
        .type           $__internal_0_$__cuda_sm10x_tcgen05_guardrail_trap_col_being_dealloced_not_returned_by_alloc,@function
        .size           $__internal_0_$__cuda_sm10x_tcgen05_guardrail_trap_col_being_dealloced_not_returned_by_alloc,($__internal_1_$__cuda_sm10x_tcgen05_guardrail_trap_phase_invalid_during_alloc - $__internal_0_$__cuda_sm10x_tcgen05_guardrail_trap_col_being_dealloced_not_returned_by_alloc)
$__internal_0_$__cuda_sm10x_tcgen05_guardrail_trap_col_being_dealloced_not_returned_by_alloc:
[----:B------:R-:W-:Y:S05]  /*fc30*/  BPT.TRAP 0x1 ;  /* 0x000000040000795c */ /* 0x000fea0000300000 */
[----:B------:R-:W-:-:S04]  /*fc40*/  IMAD.MOV.U32 R3, RZ, RZ, 0x0 ;  /* 0x00000000ff037424 */ /* 0x000fc800078e00ff */
[----:B------:R-:W-:Y:S05]  /*fc50*/  RET.REL.NODEC R2 `(attn_fwd) ;  /* 0xffffff0002e87950 */ /* 0x000fea0003c3ffff */
        .weak           $__internal_1_$__cuda_sm10x_tcgen05_guardrail_trap_phase_invalid_during_alloc
        .type           $__internal_1_$__cuda_sm10x_tcgen05_guardrail_trap_phase_invalid_during_alloc,@function
        .size           $__internal_1_$__cuda_sm10x_tcgen05_guardrail_trap_phase_invalid_during_alloc,($__internal_2_$__cuda_sm10x_tcgen05_guardrail_trap_unallocated_columns_being_dealloced - $__internal_1_$__cuda_sm10x_tcgen05_guardrail_trap_phase_invalid_during_alloc)
$__internal_1_$__cuda_sm10x_tcgen05_guardrail_trap_phase_invalid_during_alloc:
[----:B------:R-:W-:Y:S05]  /*fc60*/  BPT.TRAP 0x1 ;  /* 0x000000040000795c */ /* 0x000fea0000300000 */
[----:B------:R-:W-:-:S04]  /*fc70*/  IMAD.MOV.U32 R5, RZ, RZ, 0x0 ;  /* 0x00000000ff057424 */ /* 0x000fc800078e00ff */
[----:B------:R-:W-:Y:S05]  /*fc80*/  RET.REL.NODEC R4 `(attn_fwd) ;  /* 0xffffff0004dc7950 */ /* 0x000fea0003c3ffff */
        .weak           $__internal_2_$__cuda_sm10x_tcgen05_guardrail_trap_unallocated_columns_being_dealloced
        .type           $__internal_2_$__cuda_sm10x_tcgen05_guardrail_trap_unallocated_columns_being_dealloced,@function
        .size           $__internal_2_$__cuda_sm10x_tcgen05_guardrail_trap_unallocated_columns_being_dealloced,(.L_x_27 - $__internal_2_$__cuda_sm10x_tcgen05_guardrail_trap_unallocated_columns_being_dealloced)
$__internal_2_$__cuda_sm10x_tcgen05_guardrail_trap_unallocated_columns_being_dealloced:
[----:B------:R-:W-:Y:S05]  /*fc90*/  BPT.TRAP 0x1 ;  /* 0x000000040000795c */ /* 0x000fea0000300000 */
[----:B------:R-:W-:-:S04]  /*fca0*/  IMAD.MOV.U32 R3, RZ, RZ, 0x0 ;  /* 0x00000000ff037424 */ /* 0x000fc800078e00ff */
[----:B------:R-:W-:Y:S05]  /*fcb0*/  RET.REL.NODEC R2 `(attn_fwd) ;  /* 0xffffff0002d07950 */ /* 0x000fea0003c3ffff */
.L_x_24:
[----:B------:R-:W-:-:S00]  /*fcc0*/  BRA `(.L_x_24) ;  /* 0xfffffffc00fc7947 */ /* 0x000fc0000383ffff */
[----:B------:R-:W-:-:S00]  /*fcd0*/  NOP ;  /* 0x0000000000007918 */ /* 0x000fc00000000000 */
        /* <DEDUP_REMOVED lines=10> */
.L_x_27:


//--------------------- .nv.global.init           --------------------------
	.section	.nv.global.init,"aw",@progbits
.nv.global.init:
	.type		_$_str,@object
	.size		_$_str,(.L_3 - _$_str)
_$_str:
        /*0000*/ 	.byte	0x5f, 0x5f, 0x43, 0x55, 0x44, 0x41, 0x5f, 0x46, 0x54, 0x5a, 0x00
.L_3:


//--------------------- .nv.shared.attn_fwd       --------------------------
	.section	.nv.shared.attn_fwd,"aw",@nobits
	.sectionflags	@""
	.align	16
	.zero		1024


//--------------------- .nv.shared.reserved.0     --------------------------
	.section	.nv.shared.reserved.0,"aw",@nobits
	.align	8
	.weak		__nv_reservedSMEM_offset_0_alias
	.size		__nv_reservedSMEM_offset_0_alias, 0, 64
	.other		__nv_reservedSMEM_offset_0_alias,@"STO_CUDA_RESERVED_SHARED STV_DEFAULT"
__nv_reservedSMEM_offset_0_alias:
	.zero		0
.nv.shared.reserved.0:
	.zero		64
	.weak		__nv_reservedSMEM_allocation_phase
	.type		__nv_reservedSMEM_allocation_phase,@object
	.size		__nv_reservedSMEM_allocation_phase,(.L_0 - __nv_reservedSMEM_allocation_phase)
__nv_reservedSMEM_allocation_phase:
	.zero		1
.L_0:
	.zero		7
	.weak		__nv_reservedSMEM_devtool_atexit_pc
	.type		__nv_reservedSMEM_devtool_atexit_pc,@object
	.size		__nv_reservedSMEM_devtool_atexit_pc,(__nv_reservedSMEM_allocation_mask - __nv_reservedSMEM_devtool_atexit_pc)
__nv_reservedSMEM_devtool_atexit_pc:
	.zero		8
	.weak		__nv_reservedSMEM_allocation_mask
	.type		__nv_reservedSMEM_allocation_mask,@object
	.size		__nv_reservedSMEM_allocation_mask,(.L_2 - __nv_reservedSMEM_allocation_mask)
__nv_reservedSMEM_allocation_mask:
	.zero		4
.L_2:


//--------------------- .nv.constant0.attn_fwd    --------------------------
	.section	.nv.constant0.attn_fwd,"a",@progbits
	.sectionflags	@""
	.align	4
.nv.constant0.attn_fwd:
	.zero		1032


//--------------------- SYMBOLS --------------------------

	.type		.nv.reservedSmem.offset0,@object
	.size		.nv.reservedSmem.offset0,0x4
	.type		.nv.reservedSmem.cap,@object
	.size		.nv.reservedSmem.cap,0x4
